	.target	sm_90a

	.elftype	@"ET_EXEC"


//--------------------- .note.nv.tkinfo           --------------------------
	.section	.note.nv.tkinfo,"",@"SHT_NOTE"
	.sectionflags	@"SHF_NOTE_NV_TKINFO"
	.tkinfo
        /*0018*/ 	.word	0x00000002
        /*0030*/ 	.string	""
        /*0030*/ 	.string	"ptxas"
        /*0030*/ 	.string	"Cuda compilation tools, release 13.0, V13.0.88"
        /*0030*/ 	.string	"Build cuda_13.0.r13.0/compiler.36424714_0"
        /*0030*/ 	.string	"-arch sm_90a -m 64 "



//--------------------- .note.nv.cuinfo           --------------------------
	.section	.note.nv.cuinfo,"",@"SHT_NOTE"
	.sectionflags	@"SHF_NOTE_NV_CUINFO"
        /*0018*/ 	.short	0x0002
        /*001a*/ 	.short	0x005a
        /*001c*/ 	.short	0x0082
	.zero		2


//--------------------- .nv.info                  --------------------------
	.section	.nv.info,"",@"SHT_CUDA_INFO"
	.align	4


	//----- nvinfo : EIATTR_REGCOUNT
	.align		4
        /*0000*/ 	.byte	0x04, 0x2f
        /*0002*/ 	.short	(.L_12 - .L_11)
	.align		4
.L_11:
        /*0004*/ 	.word	index@(_ZN7cutlass13device_kernelINS_4gemm6kernel13GemmUniversalIN4cute5tupleIJiiiiEEENS1_10collective13CollectiveMmaINS1_37MainloopSm90TmaGmmaWarpSpecializedFP8ILi8ENS5_IJNS4_1CILi2EEENSA_ILi1EEESC_EEENS1_35KernelTmaWarpSpecializedCooperativeEEENS5_IJNSA_ILi128EEENSA_ILi80EEESG_EEENS_12float_e4m3_tENS5_IJlSC_lEEESJ_SK_NS4_8TiledMMAINS4_8MMA_AtomIJNS4_4SM904GMMA30MMA_64x16x32_F32E4M3E4M3_SS_TNILNSO_7ScaleInE1ELSQ_1EEEEEENS4_6LayoutISD_NS5_IJSC_NSA_ILi0EEESU_EEEEENS5_IJNS4_10UnderscoreESX_SX_EEEEENS4_13SM90_TMA_LOADENS4_14ComposedLayoutINS4_7SwizzleILi3ELi4ELi3EEENS4_18smem_ptr_flag_bitsILi8EEENST_INS5_IJNSA_ILi8EEESG_EEENS5_IJSG_SC_EEEEEEEvNS4_8identityENS4_23SM90_TMA_LOAD_MULTICASTES1A_vS1B_EENS_8epilogue10collective6detail29Sm90TmaWarpSpecializedAdapterINS1F_15DefaultEpilogueISJ_SK_SK_NS1E_6thread17LinearCombinationISJ_Li1EffLNS1J_9ScaleType4KindE0ELNS_15FloatRoundStyleE2ESJ_EENS1_15EpilogueDefaultEEEEEvvEEEEvNT_6ParamsE)
        /*0008*/ 	.word	0x000000a8


	//----- nvinfo : EIATTR_FRAME_SIZE
	.align		4
.L_12:
        /*000c*/ 	.byte	0x04, 0x11
        /*000e*/ 	.short	(.L_14 - .L_13)
	.align		4
.L_13:
        /*0010*/ 	.word	index@(_ZN7cutlass13device_kernelINS_4gemm6kernel13GemmUniversalIN4cute5tupleIJiiiiEEENS1_10collective13CollectiveMmaINS1_37MainloopSm90TmaGmmaWarpSpecializedFP8ILi8ENS5_IJNS4_1CILi2EEENSA_ILi1EEESC_EEENS1_35KernelTmaWarpSpecializedCooperativeEEENS5_IJNSA_ILi128EEENSA_ILi80EEESG_EEENS_12float_e4m3_tENS5_IJlSC_lEEESJ_SK_NS4_8TiledMMAINS4_8MMA_AtomIJNS4_4SM904GMMA30MMA_64x16x32_F32E4M3E4M3_SS_TNILNSO_7ScaleInE1ELSQ_1EEEEEENS4_6LayoutISD_NS5_IJSC_NSA_ILi0EEESU_EEEEENS5_IJNS4_10UnderscoreESX_SX_EEEEENS4_13SM90_TMA_LOADENS4_14ComposedLayoutINS4_7SwizzleILi3ELi4ELi3EEENS4_18smem_ptr_flag_bitsILi8EEENST_INS5_IJNSA_ILi8EEESG_EEENS5_IJSG_SC_EEEEEEEvNS4_8identityENS4_23SM90_TMA_LOAD_MULTICASTES1A_vS1B_EENS_8epilogue10collective6detail29Sm90TmaWarpSpecializedAdapterINS1F_15DefaultEpilogueISJ_SK_SK_NS1E_6thread17LinearCombinationISJ_Li1EffLNS1J_9ScaleType4KindE0ELNS_15FloatRoundStyleE2ESJ_EENS1_15EpilogueDefaultEEEEEvvEEEEvNT_6ParamsE)
        /*0014*/ 	.word	0x00000000


	//----- nvinfo : EIATTR_MIN_STACK_SIZE
	.align		4
.L_14:
        /*0018*/ 	.byte	0x04, 0x12
        /*001a*/ 	.short	(.L_16 - .L_15)
	.align		4
.L_15:
        /*001c*/ 	.word	index@(_ZN7cutlass13device_kernelINS_4gemm6kernel13GemmUniversalIN4cute5tupleIJiiiiEEENS1_10collective13CollectiveMmaINS1_37MainloopSm90TmaGmmaWarpSpecializedFP8ILi8ENS5_IJNS4_1CILi2EEENSA_ILi1EEESC_EEENS1_35KernelTmaWarpSpecializedCooperativeEEENS5_IJNSA_ILi128EEENSA_ILi80EEESG_EEENS_12float_e4m3_tENS5_IJlSC_lEEESJ_SK_NS4_8TiledMMAINS4_8MMA_AtomIJNS4_4SM904GMMA30MMA_64x16x32_F32E4M3E4M3_SS_TNILNSO_7ScaleInE1ELSQ_1EEEEEENS4_6LayoutISD_NS5_IJSC_NSA_ILi0EEESU_EEEEENS5_IJNS4_10UnderscoreESX_SX_EEEEENS4_13SM90_TMA_LOADENS4_14ComposedLayoutINS4_7SwizzleILi3ELi4ELi3EEENS4_18smem_ptr_flag_bitsILi8EEENST_INS5_IJNSA_ILi8EEESG_EEENS5_IJSG_SC_EEEEEEEvNS4_8identityENS4_23SM90_TMA_LOAD_MULTICASTES1A_vS1B_EENS_8epilogue10collective6detail29Sm90TmaWarpSpecializedAdapterINS1F_15DefaultEpilogueISJ_SK_SK_NS1E_6thread17LinearCombinationISJ_Li1EffLNS1J_9ScaleType4KindE0ELNS_15FloatRoundStyleE2ESJ_EENS1_15EpilogueDefaultEEEEEvvEEEEvNT_6ParamsE)
        /*0020*/ 	.word	0x00000000
.L_16:


//--------------------- .nv.compat                --------------------------
	.section	.nv.compat,"",@"SHT_CUDA_COMPAT_INFO"
	.align	4
        /*0000*/ 	.byte	0x02, 0x09, 0x01, 0x00, 0x02, 0x02, 0x04, 0x00, 0x02, 0x05, 0x05, 0x00, 0x03, 0x07, 0x01, 0x01
        /*0010*/ 	.byte	0x02, 0x03, 0x01, 0x00, 0x02, 0x06, 0x01, 0x00, 0x04, 0x0b, 0x08, 0x00, 0x00, 0x00, 0x00, 0x00
        /*0020*/ 	.byte	0x00, 0x00, 0x00, 0x00


//--------------------- .nv.info._ZN7cutlass13device_kernelINS_4gemm6kernel13GemmUniversalIN4cute5tupleIJiiiiEEENS1_10collective13CollectiveMmaINS1_37MainloopSm90TmaGmmaWarpSpecializedFP8ILi8ENS5_IJNS4_1CILi2EEENSA_ILi1EEESC_EEENS1_35KernelTmaWarpSpecializedCooperativeEEENS5_IJNSA_ILi128EEENSA_ILi80EEESG_EEENS_12float_e4m3_tENS5_IJlSC_lEEESJ_SK_NS4_8TiledMMAINS4_8MMA_AtomIJNS4_4SM904GMMA30MMA_64x16x32_F32E4M3E4M3_SS_TNILNSO_7ScaleInE1ELSQ_1EEEEEENS4_6LayoutISD_NS5_IJSC_NSA_ILi0EEESU_EEEEENS5_IJNS4_10UnderscoreESX_SX_EEEEENS4_13SM90_TMA_LOADENS4_14ComposedLayoutINS4_7SwizzleILi3ELi4ELi3EEENS4_18smem_ptr_flag_bitsILi8EEENST_INS5_IJNSA_ILi8EEESG_EEENS5_IJSG_SC_EEEEEEEvNS4_8identityENS4_23SM90_TMA_LOAD_MULTICASTES1A_vS1B_EENS_8epilogue10collective6detail29Sm90TmaWarpSpecializedAdapterINS1F_15DefaultEpilogueISJ_SK_SK_NS1E_6thread17LinearCombinationISJ_Li1EffLNS1J_9ScaleType4KindE0ELNS_15FloatRoundStyleE2ESJ_EENS1_15EpilogueDefaultEEEEEvvEEEEvNT_6ParamsE --------------------------
	.section	.nv.info._ZN7cutlass13device_kernelINS_4gemm6kernel13GemmUniversalIN4cute5tupleIJiiiiEEENS1_10collective13CollectiveMmaINS1_37MainloopSm90TmaGmmaWarpSpecializedFP8ILi8ENS5_IJNS4_1CILi2EEENSA_ILi1EEESC_EEENS1_35KernelTmaWarpSpecializedCooperativeEEENS5_IJNSA_ILi128EEENSA_ILi80EEESG_EEENS_12float_e4m3_tENS5_IJlSC_lEEESJ_SK_NS4_8TiledMMAINS4_8MMA_AtomIJNS4_4SM904GMMA30MMA_64x16x32_F32E4M3E4M3_SS_TNILNSO_7ScaleInE1ELSQ_1EEEEEENS4_6LayoutISD_NS5_IJSC_NSA_ILi0EEESU_EEEEENS5_IJNS4_10UnderscoreESX_SX_EEEEENS4_13SM90_TMA_LOADENS4_14ComposedLayoutINS4_7SwizzleILi3ELi4ELi3EEENS4_18smem_ptr_flag_bitsILi8EEENST_INS5_IJNSA_ILi8EEESG_EEENS5_IJSG_SC_EEEEEEEvNS4_8identityENS4_23SM90_TMA_LOAD_MULTICASTES1A_vS1B_EENS_8epilogue10collective6detail29Sm90TmaWarpSpecializedAdapterINS1F_15DefaultEpilogueISJ_SK_SK_NS1E_6thread17LinearCombinationISJ_Li1EffLNS1J_9ScaleType4KindE0ELNS_15FloatRoundStyleE2ESJ_EENS1_15EpilogueDefaultEEEEEvvEEEEvNT_6ParamsE,"",@"SHT_CUDA_INFO"
	.sectionflags	@""
	.align	4


	//----- nvinfo : EIATTR_CUDA_API_VERSION
	.align		4
        /*0000*/ 	.byte	0x04, 0x37
        /*0002*/ 	.short	(.L_18 - .L_17)
.L_17:
        /*0004*/ 	.word	0x00000082


	//----- nvinfo : EIATTR_KPARAM_INFO
	.align		4
.L_18:
        /*0008*/ 	.byte	0x04, 0x17
        /*000a*/ 	.short	(.L_20 - .L_19)
.L_19:
        /*000c*/ 	.word	0x00000000
        /*0010*/ 	.short	0x0000
        /*0012*/ 	.short	0x0070
        /*0014*/ 	.byte	0x00, 0xf0, 0x01, 0x10


	//----- nvinfo : EIATTR_SPARSE_MMA_MASK
	.align		4
.L_20:
        /*0018*/ 	.byte	0x03, 0x50
        /*001a*/ 	.short	0x0000


	//----- nvinfo : EIATTR_MAXREG_COUNT
	.align		4
        /*001c*/ 	.byte	0x03, 0x1b
        /*001e*/ 	.short	0x00a8


	//----- nvinfo : EIATTR_NUM_BARRIERS
	.align		4
        /*0020*/ 	.byte	0x02, 0x4c
        /*0022*/ 	.byte	0x01
	.zero		1


	//----- nvinfo : EIATTR_MERCURY_ISA_VERSION
	.align		4
        /*0024*/ 	.byte	0x03, 0x5f
        /*0026*/ 	.short	0x0101


	//----- nvinfo : EIATTR_INT_WARP_WIDE_INSTR_OFFSETS
	.align		4
        /*0028*/ 	.byte	0x04, 0x31
        /*002a*/ 	.short	(.L_22 - .L_21)


	//   ....[0]....
.L_21:
        /*002c*/ 	.word	0x00000550


	//   ....[1]....
        /*0030*/ 	.word	0x00000580


	//   ....[2]....
        /*0034*/ 	.word	0x00000730


	//   ....[3]....
        /*0038*/ 	.word	0x00003170


	//----- nvinfo : EIATTR_COOP_GROUP_MASK_REGIDS
	.align		4
.L_22:
        /*003c*/ 	.byte	0x04, 0x29
        /*003e*/ 	.short	(.L_24 - .L_23)


	//   ....[0]....
.L_23:
        /*0040*/ 	.word	0xffffffff


	//   ....[1]....
        /*0044*/ 	.word	0xffffffff


	//   ....[2]....
        /*0048*/ 	.word	0xffffffff


	//   ....[3]....
        /*004c*/ 	.word	0xffffffff


	//   ....[4]....
        /*0050*/ 	.word	0xffffffff


	//   ....[5]....
        /*0054*/ 	.word	0xffffffff


	//----- nvinfo : EIATTR_COOP_GROUP_INSTR_OFFSETS
	.align		4
.L_24:
        /*0058*/ 	.byte	0x04, 0x28
        /*005a*/ 	.short	(.L_26 - .L_25)


	//   ....[0]....
.L_25:
        /*005c*/ 	.word	0x00000060


	//   ....[1]....
        /*0060*/ 	.word	0x00000070


	//   ....[2]....
        /*0064*/ 	.word	0x00000130


	//   ....[3]....
        /*0068*/ 	.word	0x00000380


	//   ....[4]....
        /*006c*/ 	.word	0x000008a0


	//   ....[5]....
        /*0070*/ 	.word	0x00001310


	//----- nvinfo : EIATTR_REG_RECONFIG
	.align		4
.L_26:
        /*0074*/ 	.byte	0x01, 0x54
	.zero		2


	//----- nvinfo : EIATTR_MBARRIER_INSTR_OFFSETS
	.align		4
        /*0078*/ 	.byte	0x04, 0x39
        /*007a*/ 	.short	(.L_28 - .L_27)


	//   ....[0]....
.L_27:
        /*007c*/ 	.word	0x00000250
        /*0080*/ 	.word	0x000000ff
        /*0084*/ 	.word	0x00000000
        /*0088*/ 	.short	0x0100
        /*008a*/ 	.byte	0x08
	.zero		1


	//   ....[1]....
        /*008c*/ 	.word	0x00000260
        /*0090*/ 	.word	0x000000ff
        /*0094*/ 	.word	0x00000040
        /*0098*/ 	.short	0x0100
        /*009a*/ 	.byte	0x08
	.zero		1


	//   ....[2]....
        /*009c*/ 	.word	0x00000270
        /*00a0*/ 	.word	0x000000ff
        /*00a4*/ 	.word	0x00000008
        /*00a8*/ 	.short	0x0100
        /*00aa*/ 	.byte	0x08
	.zero		1


	//   ....[3]....
        /*00ac*/ 	.word	0x00000280
        /*00b0*/ 	.word	0x000000ff
        /*00b4*/ 	.word	0x00000048
        /*00b8*/ 	.short	0x0100
        /*00ba*/ 	.byte	0x08
	.zero		1


	//   ....[4]....
        /*00bc*/ 	.word	0x00000290
        /*00c0*/ 	.word	0x000000ff
        /*00c4*/ 	.word	0x00000010
        /*00c8*/ 	.short	0x0100
        /*00ca*/ 	.byte	0x08
	.zero		1


	//   ....[5]....
        /*00cc*/ 	.word	0x000002a0
        /*00d0*/ 	.word	0x000000ff
        /*00d4*/ 	.word	0x00000050
        /*00d8*/ 	.short	0x0100
        /*00da*/ 	.byte	0x08
	.zero		1


	//   ....[6]....
        /*00dc*/ 	.word	0x000002b0
        /*00e0*/ 	.word	0x000000ff
        /*00e4*/ 	.word	0x00000018
        /*00e8*/ 	.short	0x0100
        /*00ea*/ 	.byte	0x08
	.zero		1


	//   ....[7]....
        /*00ec*/ 	.word	0x000002c0
        /*00f0*/ 	.word	0x000000ff
        /*00f4*/ 	.word	0x00000058
        /*00f8*/ 	.short	0x0100
        /*00fa*/ 	.byte	0x08
	.zero		1


	//   ....[8]....
        /*00fc*/ 	.word	0x000002d0
        /*0100*/ 	.word	0x000000ff
        /*0104*/ 	.word	0x00000020
        /*0108*/ 	.short	0x0100
        /*010a*/ 	.byte	0x08
	.zero		1


	//   ....[9]....
        /*010c*/ 	.word	0x000002e0
        /*0110*/ 	.word	0x000000ff
        /*0114*/ 	.word	0x00000060
        /*0118*/ 	.short	0x0100
        /*011a*/ 	.byte	0x08
	.zero		1


	//   ....[10]....
        /*011c*/ 	.word	0x000002f0
        /*0120*/ 	.word	0x000000ff
        /*0124*/ 	.word	0x00000028
        /*0128*/ 	.short	0x0100
        /*012a*/ 	.byte	0x08
	.zero		1


	//   ....[11]....
        /*012c*/ 	.word	0x00000300
        /*0130*/ 	.word	0x000000ff
        /*0134*/ 	.word	0x00000068
        /*0138*/ 	.short	0x0100
        /*013a*/ 	.byte	0x08
	.zero		1


	//   ....[12]....
        /*013c*/ 	.word	0x00000310
        /*0140*/ 	.word	0x000000ff
        /*0144*/ 	.word	0x00000030
        /*0148*/ 	.short	0x0100
        /*014a*/ 	.byte	0x08
	.zero		1


	//   ....[13]....
        /*014c*/ 	.word	0x00000320
        /*0150*/ 	.word	0x000000ff
        /*0154*/ 	.word	0x00000070
        /*0158*/ 	.short	0x0100
        /*015a*/ 	.byte	0x08
	.zero		1


	//   ....[14]....
        /*015c*/ 	.word	0x00000330
        /*0160*/ 	.word	0x000000ff
        /*0164*/ 	.word	0x00000038
        /*0168*/ 	.short	0x0100
        /*016a*/ 	.byte	0x08
	.zero		1


	//   ....[15]....
        /*016c*/ 	.word	0x00000340
        /*0170*/ 	.word	0x000000ff
        /*0174*/ 	.word	0x00000078
        /*0178*/ 	.short	0x0100
        /*017a*/ 	.byte	0x08
	.zero		1


	//   ....[16]....
        /*017c*/ 	.word	0x000007b0
        /*0180*/ 	.word	0x000000ff
        /*0184*/ 	.word	0x00000090
        /*0188*/ 	.short	0x0100
        /*018a*/ 	.byte	0x06
	.zero		1


	//   ....[17]....
        /*018c*/ 	.word	0x00000840
        /*0190*/ 	.word	0x000000ff
        /*0194*/ 	.word	0x00000098
        /*0198*/ 	.short	0x0100
        /*019a*/ 	.byte	0x06
	.zero		1


	//   ....[18]....
        /*019c*/ 	.word	0x000016c0
        /*01a0*/ 	.word	0x000000ff
        /*01a4*/ 	.word	0x00000000
        /*01a8*/ 	.short	0x010a
        /*01aa*/ 	.byte	0x06
	.zero		1


	//   ....[19]....
        /*01ac*/ 	.word	0x00001700
        /*01b0*/ 	.word	0x000000ff
        /*01b4*/ 	.word	0x00000000
        /*01b8*/ 	.short	0x010a
        /*01ba*/ 	.byte	0x06
	.zero		1


	//   ....[20]....
        /*01bc*/ 	.word	0x00002310
        /*01c0*/ 	.word	0x000000ff
        /*01c4*/ 	.word	0x00000000
        /*01c8*/ 	.short	0x010a
        /*01ca*/ 	.byte	0x0e
	.zero		1


	//   ....[21]....
        /*01cc*/ 	.word	0x00002350
        /*01d0*/ 	.word	0x000000ff
        /*01d4*/ 	.word	0x00000000
        /*01d8*/ 	.short	0x010a
        /*01da*/ 	.byte	0x0e
	.zero		1


	//   ....[22]....
        /*01dc*/ 	.word	0x00002d00
        /*01e0*/ 	.word	0x0000000a
        /*01e4*/ 	.word	0x00000000
        /*01e8*/ 	.short	0x0101
        /*01ea*/ 	.byte	0x3f
	.zero		1


	//   ....[23]....
        /*01ec*/ 	.word	0x000031f0
        /*01f0*/ 	.word	0x00000008
        /*01f4*/ 	.word	0x00000000
        /*01f8*/ 	.short	0x0101
        /*01fa*/ 	.byte	0x3f
	.zero		1


	//   ....[24]....
        /*01fc*/ 	.word	0x00007390
        /*0200*/ 	.word	0x00000015
        /*0204*/ 	.word	0x00000040
        /*0208*/ 	.short	0x010a
        /*020a*/ 	.byte	0x3f
	.zero		1


	//   ....[25]....
        /*020c*/ 	.word	0x00007740
        /*0210*/ 	.word	0x00000006
        /*0214*/ 	.word	0x00000098
        /*0218*/ 	.short	0x0101
        /*021a*/ 	.byte	0x3f
	.zero		1


	//   ....[26]....
        /*021c*/ 	.word	0x00007e40
        /*0220*/ 	.word	0x00000005
        /*0224*/ 	.word	0x00000000
        /*0228*/ 	.short	0x010a
        /*022a*/ 	.byte	0x3f
	.zero		1


	//   ....[27]....
        /*022c*/ 	.word	0x00007ec0
        /*0230*/ 	.word	0x00000007
        /*0234*/ 	.word	0x00000000
        /*0238*/ 	.short	0x010a
        /*023a*/ 	.byte	0x3f
	.zero		1


	//   ....[28]....
        /*023c*/ 	.word	0x00007f50
        /*0240*/ 	.word	0x00000006
        /*0244*/ 	.word	0x00000000
        /*0248*/ 	.short	0x010a
        /*024a*/ 	.byte	0x3f
	.zero		1


	//   ....[29]....
        /*024c*/ 	.word	0x00007fe0
        /*0250*/ 	.word	0x00000007
        /*0254*/ 	.word	0x00000000
        /*0258*/ 	.short	0x010a
        /*025a*/ 	.byte	0x3f
	.zero		1


	//   ....[30]....
        /*025c*/ 	.word	0x00008070
        /*0260*/ 	.word	0x00000006
        /*0264*/ 	.word	0x00000000
        /*0268*/ 	.short	0x010a
        /*026a*/ 	.byte	0x3f
	.zero		1


	//   ....[31]....
        /*026c*/ 	.word	0x00008100
        /*0270*/ 	.word	0x00000007
        /*0274*/ 	.word	0x00000000
        /*0278*/ 	.short	0x010a
        /*027a*/ 	.byte	0x3f
	.zero		1


	//   ....[32]....
        /*027c*/ 	.word	0x00008190
        /*0280*/ 	.word	0x00000006
        /*0284*/ 	.word	0x00000000
        /*0288*/ 	.short	0x010a
        /*028a*/ 	.byte	0x3f
	.zero		1


	//   ....[33]....
        /*028c*/ 	.word	0x00008220
        /*0290*/ 	.word	0x00000003
        /*0294*/ 	.word	0x00000000
        /*0298*/ 	.short	0x010a
        /*029a*/ 	.byte	0x3f
	.zero		1


	//   ....[34]....
        /*029c*/ 	.word	0x00008290
        /*02a0*/ 	.word	0x00000009
        /*02a4*/ 	.word	0x00000000
        /*02a8*/ 	.short	0x010a
        /*02aa*/ 	.byte	0x3f
	.zero		1


	//   ....[35]....
        /*02ac*/ 	.word	0x000082f0
        /*02b0*/ 	.word	0x0000000b
        /*02b4*/ 	.word	0x00000000
        /*02b8*/ 	.short	0x010a
        /*02ba*/ 	.byte	0x3f
	.zero		1


	//   ....[36]....
        /*02bc*/ 	.word	0x000083c0
        /*02c0*/ 	.word	0x00000015
        /*02c4*/ 	.word	0x00000040
        /*02c8*/ 	.short	0x010a
        /*02ca*/ 	.byte	0x3f
	.zero		1


	//   ....[37]....
        /*02cc*/ 	.word	0x00008490
        /*02d0*/ 	.word	0x00000005
        /*02d4*/ 	.word	0x00000000
        /*02d8*/ 	.short	0x010a
        /*02da*/ 	.byte	0x3f
	.zero		1


	//   ....[38]....
        /*02dc*/ 	.word	0x000084e0
        /*02e0*/ 	.word	0x00000007
        /*02e4*/ 	.word	0x00000000
        /*02e8*/ 	.short	0x010a
        /*02ea*/ 	.byte	0x3f
	.zero		1


	//   ....[39]....
        /*02ec*/ 	.word	0x00008530
        /*02f0*/ 	.word	0x00000006
        /*02f4*/ 	.word	0x00000000
        /*02f8*/ 	.short	0x010a
        /*02fa*/ 	.byte	0x3f
	.zero		1


	//   ....[40]....
        /*02fc*/ 	.word	0x00008580
        /*0300*/ 	.word	0x00000007
        /*0304*/ 	.word	0x00000000
        /*0308*/ 	.short	0x010a
        /*030a*/ 	.byte	0x3f
	.zero		1


	//   ....[41]....
        /*030c*/ 	.word	0x000085d0
        /*0310*/ 	.word	0x00000006
        /*0314*/ 	.word	0x00000000
        /*0318*/ 	.short	0x010a
        /*031a*/ 	.byte	0x3f
	.zero		1


	//   ....[42]....
        /*031c*/ 	.word	0x00008620
        /*0320*/ 	.word	0x00000007
        /*0324*/ 	.word	0x00000000
        /*0328*/ 	.short	0x010a
        /*032a*/ 	.byte	0x3f
	.zero		1


	//   ....[43]....
        /*032c*/ 	.word	0x00008670
        /*0330*/ 	.word	0x00000006
        /*0334*/ 	.word	0x00000000
        /*0338*/ 	.short	0x010a
        /*033a*/ 	.byte	0x3f
	.zero		1


	//----- nvinfo : EIATTR_NUM_MBARRIERS
	.align		4
.L_28:
        /*033c*/ 	.byte	0x03, 0x38
        /*033e*/ 	.short	0x0012


	//----- nvinfo : EIATTR_EXIT_INSTR_OFFSETS
	.align		4
        /*0340*/ 	.byte	0x04, 0x1c
        /*0342*/ 	.short	(.L_30 - .L_29)


	//   ....[0]....
.L_29:
        /*0344*/ 	.word	0x00000a00


	//   ....[1]....
        /*0348*/ 	.word	0x000011e0


	//   ....[2]....
        /*034c*/ 	.word	0x00006ad0


	//   ....[3]....
        /*0350*/ 	.word	0x00007020


	//   ....[4]....
        /*0354*/ 	.word	0x00008270


	//----- nvinfo : EIATTR_MAX_THREADS
	.align		4
.L_30:
        /*0358*/ 	.byte	0x04, 0x05
        /*035a*/ 	.short	(.L_32 - .L_31)
.L_31:
        /*035c*/ 	.word	0x00000180
        /*0360*/ 	.word	0x00000001
        /*0364*/ 	.word	0x00000001


	//----- nvinfo : EIATTR_CRS_STACK_SIZE
	.align		4
.L_32:
        /*0368*/ 	.byte	0x04, 0x1e
        /*036a*/ 	.short	(.L_34 - .L_33)
.L_33:
        /*036c*/ 	.word	0x00000000


	//----- nvinfo : EIATTR_CBANK_PARAM_SIZE
	.align		4
.L_34:
        /*0370*/ 	.byte	0x03, 0x19
        /*0372*/ 	.short	0x0470


	//----- nvinfo : EIATTR_PARAM_CBANK
	.align		4
        /*0374*/ 	.byte	0x04, 0x0a
        /*0376*/ 	.short	(.L_36 - .L_35)
	.align		4
.L_35:
        /*0378*/ 	.word	index@(.nv.constant0._ZN7cutlass13device_kernelINS_4gemm6kernel13GemmUniversalIN4cute5tupleIJiiiiEEENS1_10collective13CollectiveMmaINS1_37MainloopSm90TmaGmmaWarpSpecializedFP8ILi8ENS5_IJNS4_1CILi2EEENSA_ILi1EEESC_EEENS1_35KernelTmaWarpSpecializedCooperativeEEENS5_IJNSA_ILi128EEENSA_ILi80EEESG_EEENS_12float_e4m3_tENS5_IJlSC_lEEESJ_SK_NS4_8TiledMMAINS4_8MMA_AtomIJNS4_4SM904GMMA30MMA_64x16x32_F32E4M3E4M3_SS_TNILNSO_7ScaleInE1ELSQ_1EEEEEENS4_6LayoutISD_NS5_IJSC_NSA_ILi0EEESU_EEEEENS5_IJNS4_10UnderscoreESX_SX_EEEEENS4_13SM90_TMA_LOADENS4_14ComposedLayoutINS4_7SwizzleILi3ELi4ELi3EEENS4_18smem_ptr_flag_bitsILi8EEENST_INS5_IJNSA_ILi8EEESG_EEENS5_IJSG_SC_EEEEEEEvNS4_8identityENS4_23SM90_TMA_LOAD_MULTICASTES1A_vS1B_EENS_8epilogue10collective6detail29Sm90TmaWarpSpecializedAdapterINS1F_15DefaultEpilogueISJ_SK_SK_NS1E_6thread17LinearCombinationISJ_Li1EffLNS1J_9ScaleType4KindE0ELNS_15FloatRoundStyleE2ESJ_EENS1_15EpilogueDefaultEEEEEvvEEEEvNT_6ParamsE)
        /*037c*/ 	.short	0x0210
        /*037e*/ 	.short	0x0470


	//----- nvinfo : EIATTR_SW_WAR
	.align		4
.L_36:
        /*0380*/ 	.byte	0x04, 0x36
        /*0382*/ 	.short	(.L_38 - .L_37)
.L_37:
        /*0384*/ 	.word	0x00000008
.L_38:


//--------------------- .nv.callgraph             --------------------------
	.section	.nv.callgraph,"",@"SHT_CUDA_CALLGRAPH"
	.align	4
	.sectionentsize	8
	.align		4
        /*0000*/ 	.word	0x00000000
	.align		4
        /*0004*/ 	.word	0xffffffff
	.align		4
        /*0008*/ 	.word	0x00000000
	.align		4
        /*000c*/ 	.word	0xfffffffe
	.align		4
        /*0010*/ 	.word	0x00000000
	.align		4
        /*0014*/ 	.word	0xfffffffd
	.align		4
        /*0018*/ 	.word	0x00000000
	.align		4
        /*001c*/ 	.word	0xfffffffc


//--------------------- .nv.constant4             --------------------------
	.section	.nv.constant4,"a",@progbits
	.align	8
	.align		8
.nv.constant4:
        /*0000*/ 	.dword	_ZN40_INTERNAL_5be6aa70_4_k_cu_be59c827_151054cuda3std3__45__cpo5beginE
	.align		8
        /*0008*/ 	.dword	_ZN40_INTERNAL_5be6aa70_4_k_cu_be59c827_151054cuda3std3__45__cpo3endE
	.align		8
        /*0010*/ 	.dword	_ZN40_INTERNAL_5be6aa70_4_k_cu_be59c827_151054cuda3std3__45__cpo6cbeginE
	.align		8
        /*0018*/ 	.dword	_ZN40_INTERNAL_5be6aa70_4_k_cu_be59c827_151054cuda3std3__45__cpo4cendE
	.align		8
        /*0020*/ 	.dword	_ZN40_INTERNAL_5be6aa70_4_k_cu_be59c827_151054cuda3std3__442_GLOBAL__N__5be6aa70_4_k_cu_be59c827_151056ignoreE
	.align		8
        /*0028*/ 	.dword	_ZN40_INTERNAL_5be6aa70_4_k_cu_be59c827_151054cuda3std3__419piecewise_constructE
	.align		8
        /*0030*/ 	.dword	_ZN40_INTERNAL_5be6aa70_4_k_cu_be59c827_151054cuda3std3__48in_placeE
	.align		8
        /*0038*/ 	.dword	_ZN40_INTERNAL_5be6aa70_4_k_cu_be59c827_151054cuda3std6ranges3__45__cpo4swapE
	.align		8
        /*0040*/ 	.dword	_ZN40_INTERNAL_5be6aa70_4_k_cu_be59c827_151054cuda3std6ranges3__45__cpo9iter_moveE
	.align		8
        /*0048*/ 	.dword	_ZN40_INTERNAL_5be6aa70_4_k_cu_be59c827_151054cute7productE
	.align		8
        /*0050*/ 	.dword	_ZN40_INTERNAL_5be6aa70_4_k_cu_be59c827_151054cute1_E


//--------------------- .text._ZN7cutlass13device_kernelINS_4gemm6kernel13GemmUniversalIN4cute5tupleIJiiiiEEENS1_10collective13CollectiveMmaINS1_37MainloopSm90TmaGmmaWarpSpecializedFP8ILi8ENS5_IJNS4_1CILi2EEENSA_ILi1EEESC_EEENS1_35KernelTmaWarpSpecializedCooperativeEEENS5_IJNSA_ILi128EEENSA_ILi80EEESG_EEENS_12float_e4m3_tENS5_IJlSC_lEEESJ_SK_NS4_8TiledMMAINS4_8MMA_AtomIJNS4_4SM904GMMA30MMA_64x16x32_F32E4M3E4M3_SS_TNILNSO_7ScaleInE1ELSQ_1EEEEEENS4_6LayoutISD_NS5_IJSC_NSA_ILi0EEESU_EEEEENS5_IJNS4_10UnderscoreESX_SX_EEEEENS4_13SM90_TMA_LOADENS4_14ComposedLayoutINS4_7SwizzleILi3ELi4ELi3EEENS4_18smem_ptr_flag_bitsILi8EEENST_INS5_IJNSA_ILi8EEESG_EEENS5_IJSG_SC_EEEEEEEvNS4_8identityENS4_23SM90_TMA_LOAD_MULTICASTES1A_vS1B_EENS_8epilogue10collective6detail29Sm90TmaWarpSpecializedAdapterINS1F_15DefaultEpilogueISJ_SK_SK_NS1E_6thread17LinearCombinationISJ_Li1EffLNS1J_9ScaleType4KindE0ELNS_15FloatRoundStyleE2ESJ_EENS1_15EpilogueDefaultEEEEEvvEEEEvNT_6ParamsE --------------------------
	.section	.text._ZN7cutlass13device_kernelINS_4gemm6kernel13GemmUniversalIN4cute5tupleIJiiiiEEENS1_10collective13CollectiveMmaINS1_37MainloopSm90TmaGmmaWarpSpecializedFP8ILi8ENS5_IJNS4_1CILi2EEENSA_ILi1EEESC_EEENS1_35KernelTmaWarpSpecializedCooperativeEEENS5_IJNSA_ILi128EEENSA_ILi80EEESG_EEENS_12float_e4m3_tENS5_IJlSC_lEEESJ_SK_NS4_8TiledMMAINS4_8MMA_AtomIJNS4_4SM904GMMA30MMA_64x16x32_F32E4M3E4M3_SS_TNILNSO_7ScaleInE1ELSQ_1EEEEEENS4_6LayoutISD_NS5_IJSC_NSA_ILi0EEESU_EEEEENS5_IJNS4_10UnderscoreESX_SX_EEEEENS4_13SM90_TMA_LOADENS4_14ComposedLayoutINS4_7SwizzleILi3ELi4ELi3EEENS4_18smem_ptr_flag_bitsILi8EEENST_INS5_IJNSA_ILi8EEESG_EEENS5_IJSG_SC_EEEEEEEvNS4_8identityENS4_23SM90_TMA_LOAD_MULTICASTES1A_vS1B_EENS_8epilogue10collective6detail29Sm90TmaWarpSpecializedAdapterINS1F_15DefaultEpilogueISJ_SK_SK_NS1E_6thread17LinearCombinationISJ_Li1EffLNS1J_9ScaleType4KindE0ELNS_15FloatRoundStyleE2ESJ_EENS1_15EpilogueDefaultEEEEEvvEEEEvNT_6ParamsE,"ax",@progbits
	.align	128
.text._ZN7cutlass13device_kernelINS_4gemm6kernel13GemmUniversalIN4cute5tupleIJiiiiEEENS1_10collective13CollectiveMmaINS1_37MainloopSm90TmaGmmaWarpSpecializedFP8ILi8ENS5_IJNS4_1CILi2EEENSA_ILi1EEESC_EEENS1_35KernelTmaWarpSpecializedCooperativeEEENS5_IJNSA_ILi128EEENSA_ILi80EEESG_EEENS_12float_e4m3_tENS5_IJlSC_lEEESJ_SK_NS4_8TiledMMAINS4_8MMA_AtomIJNS4_4SM904GMMA30MMA_64x16x32_F32E4M3E4M3_SS_TNILNSO_7ScaleInE1ELSQ_1EEEEEENS4_6LayoutISD_NS5_IJSC_NSA_ILi0EEESU_EEEEENS5_IJNS4_10UnderscoreESX_SX_EEEEENS4_13SM90_TMA_LOADENS4_14ComposedLayoutINS4_7SwizzleILi3ELi4ELi3EEENS4_18smem_ptr_flag_bitsILi8EEENST_INS5_IJNSA_ILi8EEESG_EEENS5_IJSG_SC_EEEEEEEvNS4_8identityENS4_23SM90_TMA_LOAD_MULTICASTES1A_vS1B_EENS_8epilogue10collective6detail29Sm90TmaWarpSpecializedAdapterINS1F_15DefaultEpilogueISJ_SK_SK_NS1E_6thread17LinearCombinationISJ_Li1EffLNS1J_9ScaleType4KindE0ELNS_15FloatRoundStyleE2ESJ_EENS1_15EpilogueDefaultEEEEEvvEEEEvNT_6ParamsE:
        .type           _ZN7cutlass13device_kernelINS_4gemm6kernel13GemmUniversalIN4cute5tupleIJiiiiEEENS1_10collective13CollectiveMmaINS1_37MainloopSm90TmaGmmaWarpSpecializedFP8ILi8ENS5_IJNS4_1CILi2EEENSA_ILi1EEESC_EEENS1_35KernelTmaWarpSpecializedCooperativeEEENS5_IJNSA_ILi128EEENSA_ILi80EEESG_EEENS_12float_e4m3_tENS5_IJlSC_lEEESJ_SK_NS4_8TiledMMAINS4_8MMA_AtomIJNS4_4SM904GMMA30MMA_64x16x32_F32E4M3E4M3_SS_TNILNSO_7ScaleInE1ELSQ_1EEEEEENS4_6LayoutISD_NS5_IJSC_NSA_ILi0EEESU_EEEEENS5_IJNS4_10UnderscoreESX_SX_EEEEENS4_13SM90_TMA_LOADENS4_14ComposedLayoutINS4_7SwizzleILi3ELi4ELi3EEENS4_18smem_ptr_flag_bitsILi8EEENST_INS5_IJNSA_ILi8EEESG_EEENS5_IJSG_SC_EEEEEEEvNS4_8identityENS4_23SM90_TMA_LOAD_MULTICASTES1A_vS1B_EENS_8epilogue10collective6detail29Sm90TmaWarpSpecializedAdapterINS1F_15DefaultEpilogueISJ_SK_SK_NS1E_6thread17LinearCombinationISJ_Li1EffLNS1J_9ScaleType4KindE0ELNS_15FloatRoundStyleE2ESJ_EENS1_15EpilogueDefaultEEEEEvvEEEEvNT_6ParamsE,@function
        .size           _ZN7cutlass13device_kernelINS_4gemm6kernel13GemmUniversalIN4cute5tupleIJiiiiEEENS1_10collective13CollectiveMmaINS1_37MainloopSm90TmaGmmaWarpSpecializedFP8ILi8ENS5_IJNS4_1CILi2EEENSA_ILi1EEESC_EEENS1_35KernelTmaWarpSpecializedCooperativeEEENS5_IJNSA_ILi128EEENSA_ILi80EEESG_EEENS_12float_e4m3_tENS5_IJlSC_lEEESJ_SK_NS4_8TiledMMAINS4_8MMA_AtomIJNS4_4SM904GMMA30MMA_64x16x32_F32E4M3E4M3_SS_TNILNSO_7ScaleInE1ELSQ_1EEEEEENS4_6LayoutISD_NS5_IJSC_NSA_ILi0EEESU_EEEEENS5_IJNS4_10UnderscoreESX_SX_EEEEENS4_13SM90_TMA_LOADENS4_14ComposedLayoutINS4_7SwizzleILi3ELi4ELi3EEENS4_18smem_ptr_flag_bitsILi8EEENST_INS5_IJNSA_ILi8EEESG_EEENS5_IJSG_SC_EEEEEEEvNS4_8identityENS4_23SM90_TMA_LOAD_MULTICASTES1A_vS1B_EENS_8epilogue10collective6detail29Sm90TmaWarpSpecializedAdapterINS1F_15DefaultEpilogueISJ_SK_SK_NS1E_6thread17LinearCombinationISJ_Li1EffLNS1J_9ScaleType4KindE0ELNS_15FloatRoundStyleE2ESJ_EENS1_15EpilogueDefaultEEEEEvvEEEEvNT_6ParamsE,(.L_x_165 - _ZN7cutlass13device_kernelINS_4gemm6kernel13GemmUniversalIN4cute5tupleIJiiiiEEENS1_10collective13CollectiveMmaINS1_37MainloopSm90TmaGmmaWarpSpecializedFP8ILi8ENS5_IJNS4_1CILi2EEENSA_ILi1EEESC_EEENS1_35KernelTmaWarpSpecializedCooperativeEEENS5_IJNSA_ILi128EEENSA_ILi80EEESG_EEENS_12float_e4m3_tENS5_IJlSC_lEEESJ_SK_NS4_8TiledMMAINS4_8MMA_AtomIJNS4_4SM904GMMA30MMA_64x16x32_F32E4M3E4M3_SS_TNILNSO_7ScaleInE1ELSQ_1EEEEEENS4_6LayoutISD_NS5_IJSC_NSA_ILi0EEESU_EEEEENS5_IJNS4_10UnderscoreESX_SX_EEEEENS4_13SM90_TMA_LOADENS4_14ComposedLayoutINS4_7SwizzleILi3ELi4ELi3EEENS4_18smem_ptr_flag_bitsILi8EEENST_INS5_IJNSA_ILi8EEESG_EEENS5_IJSG_SC_EEEEEEEvNS4_8identityENS4_23SM90_TMA_LOAD_MULTICASTES1A_vS1B_EENS_8epilogue10collective6detail29Sm90TmaWarpSpecializedAdapterINS1F_15DefaultEpilogueISJ_SK_SK_NS1E_6thread17LinearCombinationISJ_Li1EffLNS1J_9ScaleType4KindE0ELNS_15FloatRoundStyleE2ESJ_EENS1_15EpilogueDefaultEEEEEvvEEEEvNT_6ParamsE)
        .other          _ZN7cutlass13device_kernelINS_4gemm6kernel13GemmUniversalIN4cute5tupleIJiiiiEEENS1_10collective13CollectiveMmaINS1_37MainloopSm90TmaGmmaWarpSpecializedFP8ILi8ENS5_IJNS4_1CILi2EEENSA_ILi1EEESC_EEENS1_35KernelTmaWarpSpecializedCooperativeEEENS5_IJNSA_ILi128EEENSA_ILi80EEESG_EEENS_12float_e4m3_tENS5_IJlSC_lEEESJ_SK_NS4_8TiledMMAINS4_8MMA_AtomIJNS4_4SM904GMMA30MMA_64x16x32_F32E4M3E4M3_SS_TNILNSO_7ScaleInE1ELSQ_1EEEEEENS4_6LayoutISD_NS5_IJSC_NSA_ILi0EEESU_EEEEENS5_IJNS4_10UnderscoreESX_SX_EEEEENS4_13SM90_TMA_LOADENS4_14ComposedLayoutINS4_7SwizzleILi3ELi4ELi3EEENS4_18smem_ptr_flag_bitsILi8EEENST_INS5_IJNSA_ILi8EEESG_EEENS5_IJSG_SC_EEEEEEEvNS4_8identityENS4_23SM90_TMA_LOAD_MULTICASTES1A_vS1B_EENS_8epilogue10collective6detail29Sm90TmaWarpSpecializedAdapterINS1F_15DefaultEpilogueISJ_SK_SK_NS1E_6thread17LinearCombinationISJ_Li1EffLNS1J_9ScaleType4KindE0ELNS_15FloatRoundStyleE2ESJ_EENS1_15EpilogueDefaultEEEEEvvEEEEvNT_6ParamsE,@"STO_CUDA_ENTRY STV_DEFAULT"
_ZN7cutlass13device_kernelINS_4gemm6kernel13GemmUniversalIN4cute5tupleIJiiiiEEENS1_10collective13CollectiveMmaINS1_37MainloopSm90TmaGmmaWarpSpecializedFP8ILi8ENS5_IJNS4_1CILi2EEENSA_ILi1EEESC_EEENS1_35KernelTmaWarpSpecializedCooperativeEEENS5_IJNSA_ILi128EEENSA_ILi80EEESG_EEENS_12float_e4m3_tENS5_IJlSC_lEEESJ_SK_NS4_8TiledMMAINS4_8MMA_AtomIJNS4_4SM904GMMA30MMA_64x16x32_F32E4M3E4M3_SS_TNILNSO_7ScaleInE1ELSQ_1EEEEEENS4_6LayoutISD_NS5_IJSC_NSA_ILi0EEESU_EEEEENS5_IJNS4_10UnderscoreESX_SX_EEEEENS4_13SM90_TMA_LOADENS4_14ComposedLayoutINS4_7SwizzleILi3ELi4ELi3EEENS4_18smem_ptr_flag_bitsILi8EEENST_INS5_IJNSA_ILi8EEESG_EEENS5_IJSG_SC_EEEEEEEvNS4_8identityENS4_23SM90_TMA_LOAD_MULTICASTES1A_vS1B_EENS_8epilogue10collective6detail29Sm90TmaWarpSpecializedAdapterINS1F_15DefaultEpilogueISJ_SK_SK_NS1E_6thread17LinearCombinationISJ_Li1EffLNS1J_9ScaleType4KindE0ELNS_15FloatRoundStyleE2ESJ_EENS1_15EpilogueDefaultEEEEEvvEEEEvNT_6ParamsE:
[----:B------:R-:W-:Y:S01]  /*0000*/  LDC R1, c[0x0][0x28] ;  /* 0x00000a00ff017b82 */ /* 0x000fe20000000800 */
[----:B------:R-:W0:Y:S01]  /*0010*/  S2R R0, SR_TID.X ;  /* 0x0000000000007919 */ /* 0x000e220000002100 */
[----:B------:R-:W-:Y:S01]  /*0020*/  ELECT P0, URZ, PT ;  /* 0x00000000003f782f */ /* 0x000fe20003800000 */
[----:B------:R-:W-:Y:S01]  /*0030*/  BSSY B0, `(.L_x_0) ;  /* 0x000000f000007945 */ /* 0x000fe20003800000 */
[--C-:B0-----:R-:W-:Y:S02]  /*0040*/  SHF.R.U32.HI R2, RZ, 0x5, R0.reuse ;  /* 0x00000005ff027819 */ /* 0x101fe40000011600 */
[----:B------:R-:W-:-:S03]  /*0050*/  SHF.R.U32.HI R3, RZ, 0x7, R0 ;  /* 0x00000007ff037819 */ /* 0x000fc60000011600 */
[----:B------:R-:W0:Y:S04]  /*0060*/  SHFL.IDX PT, R7, R2, RZ, 0x1f ;  /* 0x00001fff02077589 */ /* 0x000e2800000e0000 */
[----:B------:R-:W1:Y:S01]  /*0070*/  SHFL.IDX PT, R3, R3, RZ, 0x1f ;  /* 0x00001fff03037589 */ /* 0x000e6200000e0000 */
[----:B0-----:R-:W-:-:S13]  /*0080*/  ISETP.NE.OR P0, PT, R7, RZ, !P0 ;  /* 0x000000ff0700720c */ /* 0x001fda0004705670 */
[----:B-1----:R-:W-:Y:S05]  /*0090*/  @P0 BRA `(.L_x_1) ;  /* 0x0000000000200947 */ /* 0x002fea0003800000 */
[----:B------:R-:W-:Y:S02]  /*00a0*/  ULDC.64 UR4, c[0x0][0x198] ;  /* 0x0000660000047ab9 */ /* 0x000fe40000000a00 */
[----:B------:R-:W-:Y:S02]  /*00b0*/  UIADD3 UR6, UP0, UR4, 0xf0, URZ ;  /* 0x000000f004067890 */ /* 0x000fe4000ff1e03f */
[----:B------:R-:W-:Y:S02]  /*00c0*/  UIADD3 UR4, UP1, UR4, 0x1f0, URZ ;  /* 0x000001f004047890 */ /* 0x000fe4000ff3e03f */
[----:B------:R-:W-:Y:S02]  /*00d0*/  UIADD3.X UR7, URZ, UR5, URZ, UP0, !UPT ;  /* 0x000000053f077290 */ /* 0x000fe400087fe43f */
[----:B------:R-:W-:-:S07]  /*00e0*/  UIADD3.X UR5, URZ, UR5, URZ, UP1, !UPT ;  /* 0x000000053f057290 */ /* 0x000fce0008ffe43f */
[----:B------:R0:W-:Y:S02]  /*00f0*/  UTMACCTL.PF [UR6] ;  /* 0x00000000060079b9 */ /* 0x0001e40008040000 */
[----:B------:R0:W-:Y:S02]  /*0100*/  UTMACCTL.PF [UR4] ;  /* 0x00000000040079b9 */ /* 0x0001e40008040000 */
[----:B0-----:R-:W-:Y:S01]  /*0110*/  NOP ;  /* 0x0000000000007918 */ /* 0x001fe20000000000 */
.L_x_1:
[----:B------:R-:W-:Y:S05]  /*0120*/  BSYNC B0 ;  /* 0x0000000000007941 */ /* 0x000fea0003800000 */
.L_x_0:
[----:B------:R-:W0:Y:S02]  /*0130*/  SHFL.IDX PT, R4, R2, RZ, 0x1f ;  /* 0x00001fff02047589 */ /* 0x000e2400000e0000 */
[----:B0-----:R-:W-:-:S13]  /*0140*/  ISETP.NE.AND P0, PT, R4, RZ, PT ;  /* 0x000000ff0400720c */ /* 0x001fda0003f05270 */
[----:B------:R-:W-:Y:S05]  /*0150*/  @P0 BRA `(.L_x_2) ;  /* 0x0000000000840947 */ /* 0x000fea0003800000 */
[----:B------:R-:W-:Y:S01]  /*0160*/  ELECT P0, URZ, PT ;  /* 0x00000000003f782f */ /* 0x000fe20003800000 */
[----:B------:R-:W-:-:S12]  /*0170*/  BSSY B0, `(.L_x_2) ;  /* 0x000001f000007945 */ /* 0x000fd80003800000 */
[----:B------:R-:W-:Y:S05]  /*0180*/  @!P0 BRA `(.L_x_3) ;  /* 0x0000000000748947 */ /* 0x000fea0003800000 */
[----:B------:R-:W0:Y:S01]  /*0190*/  S2UR UR8, SR_CgaCtaId ;  /* 0x00000000000879c3 */ /* 0x000e220000008800 */
[----:B------:R-:W-:Y:S01]  /*01a0*/  UMOV UR4, 0x400 ;  /* 0x0000040000047882 */ /* 0x000fe20000000000 */
[----:B------:R-:W-:Y:S01]  /*01b0*/  UMOV UR5, 0x1 ;  /* 0x0000000100057882 */ /* 0x000fe20000000000 */
[----:B------:R-:W-:Y:S02]  /*01c0*/  UMOV UR6, 0x4 ;  /* 0x0000000400067882 */ /* 0x000fe40000000000 */
[----:B------:R-:W-:-:S04]  /*01d0*/  UIADD3 UR6, -UR6, 0x100000, URZ ;  /* 0x0010000006067890 */ /* 0x000fc8000fffe13f */
[----:B------:R-:W-:Y:S02]  /*01e0*/  USHF.L.U32 UR7, UR6, 0xb, URZ ;  /* 0x0000000b06077899 */ /* 0x000fe4000800063f */
[----:B------:R-:W-:Y:S02]  /*01f0*/  USHF.L.U32 UR6, UR6, 0x1, URZ ;  /* 0x0000000106067899 */ /* 0x000fe4000800063f */
[----:B0-----:R-:W-:Y:S02]  /*0200*/  ULEA UR8, UR8, UR4, 0x18 ;  /* 0x0000000408087291 */ /* 0x001fe4000f8ec03f */
[----:B------:R-:W-:-:S04]  /*0210*/  UIADD3 UR4, -UR5, 0x100000, URZ ;  /* 0x0010000005047890 */ /* 0x000fc8000fffe13f */
[----:B------:R-:W-:Y:S02]  /*0220*/  USHF.L.U32 UR5, UR4, 0xb, URZ ;  /* 0x0000000b04057899 */ /* 0x000fe4000800063f */
[----:B------:R-:W-:Y:S01]  /*0230*/  USHF.L.U32 UR4, UR4, 0x1, URZ ;  /* 0x0000000104047899 */ /* 0x000fe2000800063f */
[----:B------:R-:W0:Y:S11]  /*0240*/  FENCE.VIEW.ASYNC.S ;  /* 0x00000000000073c6 */ /* 0x000e360000000000 */
[----:B0-----:R0:W1:Y:S01]  /*0250*/  SYNCS.EXCH.64 URZ, [UR8], UR4 ;  /* 0x00000004083f75b2 */ /* 0x0010620008000100 */
[----:B------:R0:W2:Y:S01]  /*0260*/  SYNCS.EXCH.64 URZ, [UR8+0x40], UR6 ;  /* 0x00004006083f75b2 */ /* 0x0000a20008000100 */
[----:B------:R0:W3:Y:S01]  /*0270*/  SYNCS.EXCH.64 URZ, [UR8+0x8], UR4 ;  /* 0x00000804083f75b2 */ /* 0x0000e20008000100 */
[----:B------:R0:W4:Y:S01]  /*0280*/  SYNCS.EXCH.64 URZ, [UR8+0x48], UR6 ;  /* 0x00004806083f75b2 */ /* 0x0001220008000100 */
[----:B------:R0:W0:Y:S01]  /*0290*/  SYNCS.EXCH.64 URZ, [UR8+0x10], UR4 ;  /* 0x00001004083f75b2 */ /* 0x0000220008000100 */
        /* <DEDUP_REMOVED lines=11> */
[----:B------:R-:W-:Y:S01]  /*0350*/  NOP ;  /* 0x0000000000007918 */ /* 0x000fe20000000000 */
.L_x_3:
[----:B0-----:R-:W-:Y:S05]  /*0360*/  BSYNC B0 ;  /* 0x0000000000007941 */ /* 0x001fea0003800000 */
.L_x_2:
[----:B------:R-:W-:Y:S01]  /*0370*/  SHF.R.S32.HI R5, RZ, 0x1f, R0 ;  /* 0x0000001fff057819 */ /* 0x000fe20000011400 */
[----:B------:R-:W0:Y:S01]  /*0380*/  SHFL.IDX PT, R2, R2, RZ, 0x1f ;  /* 0x00001fff02027589 */ /* 0x000e2200000e0000 */
[----:B------:R-:W5:Y:S01]  /*0390*/  S2UR UR8, SR_CTAID.X ;  /* 0x00000000000879c3 */ /* 0x000f620000002500 */
[----:B------:R-:W-:Y:S02]  /*03a0*/  ELECT P0, URZ, PT ;  /* 0x00000000003f782f */ /* 0x000fe40003800000 */
[----:B------:R-:W-:Y:S01]  /*03b0*/  LEA.HI R5, R5, R0, RZ, 0x7 ;  /* 0x0000000005057211 */ /* 0x000fe200078f38ff */
[----:B------:R-:W1:Y:S01]  /*03c0*/  S2R R8, SR_CTAID.Y ;  /* 0x0000000000087919 */ /* 0x000e620000002600 */
[----:B------:R-:W-:Y:S01]  /*03d0*/  SHF.R.S32.HI R11, RZ, 0x1f, R4 ;  /* 0x0000001fff0b7819 */ /* 0x000fe20000011404 */
[----:B------:R-:W-:Y:S01]  /*03e0*/  ULDC UR4, c[0x0][0x150] ;  /* 0x0000540000047ab9 */ /* 0x000fe20000000800 */
[----:B------:R-:W-:Y:S01]  /*03f0*/  LOP3.LUT R5, R5, 0xffffff80, RZ, 0xc0, !PT ;  /* 0xffffff8005057812 */ /* 0x000fe200078ec0ff */
[----:B------:R-:W-:Y:S01]  /*0400*/  VIADD R16, R3, 0xffffffff ;  /* 0xffffffff03107836 */ /* 0x000fe20000000000 */
[----:B------:R-:W-:Y:S01]  /*0410*/  LEA.HI R11, R11, R4, RZ, 0x2 ;  /* 0x000000040b0b7211 */ /* 0x000fe200078f10ff */
[----:B------:R-:W2:Y:S01]  /*0420*/  LDC R12, c[0x0][0x144] ;  /* 0x00005100ff0c7b82 */ /* 0x000ea20000000800 */
[----:B------:R-:W-:Y:S01]  /*0430*/  NOP ;  /* 0x0000000000007918 */ /* 0x000fe20000000000 */
[----:B------:R-:W-:Y:S01]  /*0440*/  IMAD.IADD R6, R0, 0x1, -R5 ;  /* 0x0000000100067824 */ /* 0x000fe200078e0a05 */
[----:B------:R-:W-:Y:S01]  /*0450*/  LOP3.LUT R11, R11, 0x3ffffffc, RZ, 0xc0, !PT ;  /* 0x3ffffffc0b0b7812 */ /* 0x000fe200078ec0ff */
[----:B------:R-:W-:Y:S01]  /*0460*/  NOP ;  /* 0x0000000000007918 */ /* 0x000fe20000000000 */
[----:B------:R-:W-:-:S02]  /*0470*/  ISETP.NE.AND P4, PT, R3, RZ, PT ;  /* 0x000000ff0300720c */ /* 0x000fc40003f85270 */
[----:B------:R-:W-:Y:S01]  /*0480*/  SHF.R.S32.HI R5, RZ, 0x1f, R6 ;  /* 0x0000001fff057819 */ /* 0x000fe20000011406 */
[----:B------:R-:W-:Y:S01]  /*0490*/  IMAD.IADD R4, R4, 0x1, -R11 ;  /* 0x0000000104047824 */ /* 0x000fe200078e0a0b */
[----:B------:R-:W3:Y:S01]  /*04a0*/  LDC R15, c[0x0][0x140] ;  /* 0x00005000ff0f7b82 */ /* 0x000ee20000000800 */
[----:B------:R-:W-:Y:S02]  /*04b0*/  ISETP.GE.U32.AND P6, PT, R16, 0x2, PT ;  /* 0x000000021000780c */ /* 0x000fe40003fc6070 */
[----:B------:R-:W-:Y:S02]  /*04c0*/  LEA.HI R5, R5, R6, RZ, 0x3 ;  /* 0x0000000605057211 */ /* 0x000fe400078f18ff */
[----:B0-----:R-:W-:Y:S02]  /*04d0*/  ISETP.NE.OR P0, PT, R2, RZ, !P0 ;  /* 0x000000ff0200720c */ /* 0x001fe40004705670 */
[--C-:B------:R-:W-:Y:S01]  /*04e0*/  SHF.R.S32.HI R2, RZ, 0x3, R5.reuse ;  /* 0x00000003ff027819 */ /* 0x100fe20000011405 */
[----:B------:R-:W0:Y:S01]  /*04f0*/  LDC R11, c[0x0][0x148] ;  /* 0x00005200ff0b7b82 */ /* 0x000e220000000800 */
[----:B------:R-:W-:-:S02]  /*0500*/  SHF.R.S32.HI R5, RZ, 0x1f, R5 ;  /* 0x0000001fff057819 */ /* 0x000fc40000011405 */
[----:B-----5:R-:W-:Y:S02]  /*0510*/  I2FP.F32.U32 R10, UR8 ;  /* 0x00000008000a7c45 */ /* 0x020fe40008201000 */
[----:B------:R-:W-:-:S03]  /*0520*/  LEA.HI R5, R5, R2, RZ, 0x2 ;  /* 0x0000000205057211 */ /* 0x000fc600078f10ff */
[----:B------:R-:W-:Y:S01]  /*0530*/  FMUL R10, R10, UR4 ;  /* 0x000000040a0a7c20 */ /* 0x000fe20008400000 */
[----:B------:R-:W-:Y:S01]  /*0540*/  LOP3.LUT R5, R5, 0xfffffffc, RZ, 0xc0, !PT ;  /* 0xfffffffc05057812 */ /* 0x000fe200078ec0ff */
[----:B------:R-:W-:Y:S01]  /*0550*/  VOTEU.ALL UP0, P0 ;  /* 0x00000000003f7886 */ /* 0x000fe20000000000 */
[----:B-1----:R-:W-:Y:S01]  /*0560*/  I2FP.F32.U32 R13, R8 ;  /* 0x00000008000d7245 */ /* 0x002fe20000201000 */
[----:B------:R-:W-:Y:S01]  /*0570*/  ULDC UR4, c[0x0][0x154] ;  /* 0x0000550000047ab9 */ /* 0x000fe20000000800 */
[----:B------:R-:W-:Y:S01]  /*0580*/  VOTEU.ALL UP1, P0 ;  /* 0x00000000003f7886 */ /* 0x000fe20000020000 */
[----:B------:R-:W1:Y:S01]  /*0590*/  F2I.U32.TRUNC.NTZ R10, R10 ;  /* 0x0000000a000a7305 */ /* 0x000e62000020f000 */
[----:B------:R-:W-:Y:S01]  /*05a0*/  IMAD.IADD R5, R2, 0x1, -R5 ;  /* 0x0000000102057824 */ /* 0x000fe200078e0a05 */
[----:B------:R-:W5:Y:S01]  /*05b0*/  @!UP0 S2UR UR7, SR_CgaCtaId ;  /* 0x00000000000789c3 */ /* 0x000f620000008800 */
[----:B------:R-:W-:Y:S01]  /*05c0*/  FMUL R14, R13, UR4 ;  /* 0x000000040d0e7c20 */ /* 0x000fe20008400000 */
[----:B------:R-:W-:Y:S01]  /*05d0*/  UMOV UR4, 0x20 ;  /* 0x0000002000047882 */ /* 0x000fe20000000000 */
[----:B------:R-:W-:Y:S01]  /*05e0*/  IMAD R5, R4, 0x4, R5 ;  /* 0x0000000404057824 */ /* 0x000fe200078e0205 */
[----:B------:R-:W-:Y:S01]  /*05f0*/  @!UP0 UMOV UR6, 0x400 ;  /* 0x0000040000068882 */ /* 0x000fe20000000000 */
[----:B------:R-:W-:-:S04]  /*0600*/  @!UP0 UIADD3 UR4, -UR4, 0x100000, URZ ;  /* 0x0010000004048890 */ /* 0x000fc8000fffe13f */
[----:B------:R-:W-:Y:S02]  /*0610*/  @!UP0 USHF.L.U32 UR5, UR4, 0xb, URZ ;  /* 0x0000000b04058899 */ /* 0x000fe4000800063f */
[----:B------:R-:W-:Y:S01]  /*0620*/  @!UP0 USHF.L.U32 UR4, UR4, 0x1, URZ ;  /* 0x0000000104048899 */ /* 0x000fe2000800063f */
[----:B---3--:R-:W-:Y:S01]  /*0630*/  ISETP.EQ.U32.AND P2, PT, R15, 0x1, PT ;  /* 0x000000010f00780c */ /* 0x008fe20003f42070 */
[----:B------:R-:W3:Y:S01]  /*0640*/  F2I.U32.TRUNC.NTZ R14, R14 ;  /* 0x0000000e000e7305 */ /* 0x000ee2000020f000 */
[----:B------:R-:W-:-:S04]  /*0650*/  LEA.HI R2, R5, R5, RZ, 0x1 ;  /* 0x0000000505027211 */ /* 0x000fc800078f08ff */
[----:B------:R-:W-:Y:S01]  /*0660*/  LOP3.LUT R4, R2, 0xfffffffe, RZ, 0xc0, !PT ;  /* 0xfffffffe02047812 */ /* 0x000fe200078ec0ff */
[----:B-1----:R-:W-:Y:S01]  /*0670*/  IMAD.MOV R17, RZ, RZ, -R10 ;  /* 0x000000ffff117224 */ /* 0x002fe200078e0a0a */
[----:B------:R-:W-:-:S03]  /*0680*/  SHF.R.S32.HI R2, RZ, 0x1f, R7 ;  /* 0x0000001fff027819 */ /* 0x000fc60000011407 */
[----:B--2---:R-:W-:Y:S01]  /*0690*/  IMAD R10, R12, R17, UR8 ;  /* 0x000000080c0a7e24 */ /* 0x004fe2000f8e0211 */
[----:B------:R-:W-:Y:S01]  /*06a0*/  LEA.HI R2, R2, R7, RZ, 0x2 ;  /* 0x0000000702027211 */ /* 0x000fe200078f10ff */
[C---:B------:R-:W-:Y:S02]  /*06b0*/  IMAD.IADD R13, R5.reuse, 0x1, -R4 ;  /* 0x00000001050d7824 */ /* 0x040fe400078e0a04 */
[----:B------:R-:W-:Y:S01]  /*06c0*/  IMAD.SHL.U32 R4, R5, 0x4, RZ ;  /* 0x0000000405047824 */ /* 0x000fe200078e00ff */
[----:B------:R-:W-:Y:S01]  /*06d0*/  LOP3.LUT R2, R2, 0xfffffffc, RZ, 0xc0, !PT ;  /* 0xfffffffc02027812 */ /* 0x000fe200078ec0ff */
[----:B---3--:R-:W-:Y:S01]  /*06e0*/  IMAD.MOV R20, RZ, RZ, -R14 ;  /* 0x000000ffff147224 */ /* 0x008fe200078e0a0e */
[----:B------:R-:W-:Y:S01]  /*06f0*/  ISETP.NE.AND P3, PT, R13, R10, PT ;  /* 0x0000000a0d00720c */ /* 0x000fe20003f65270 */
[----:B-----5:R-:W-:Y:S01]  /*0700*/  @!UP0 ULEA UR6, UR7, UR6, 0x18 ;  /* 0x0000000607068291 */ /* 0x020fe2000f8ec03f */
[----:B------:R-:W-:Y:S01]  /*0710*/  LOP3.LUT R5, R5, 0xc, R4, 0x78, !PT ;  /* 0x0000000c05057812 */ /* 0x000fe200078e7804 */
[----:B------:R-:W-:Y:S01]  /*0720*/  IMAD.IADD R7, R7, 0x1, -R2 ;  /* 0x0000000107077824 */ /* 0x000fe200078e0a02 */
[----:B------:R-:W-:Y:S01]  /*0730*/  VOTEU.ALL UP0, P0 ;  /* 0x00000000003f7886 */ /* 0x000fe20000000000 */
[----:B0-----:R-:W-:Y:S01]  /*0740*/  IMAD R13, R11, R20, R8 ;  /* 0x000000140b0d7224 */ /* 0x001fe200078e0208 */
[----:B------:R-:W-:Y:S01]  /*0750*/  LOP3.LUT P0, RZ, R6, 0x7, RZ, 0xc0, !PT ;  /* 0x0000000706ff7812 */ /* 0x000fe2000780c0ff */
[----:B------:R-:W-:Y:S01]  /*0760*/  IMAD.MOV.U32 R6, RZ, RZ, 0x1 ;  /* 0x00000001ff067424 */ /* 0x000fe200078e00ff */
[----:B------:R-:W-:-:S02]  /*0770*/  ISETP.NE.AND P1, PT, R7, 0x3, PT ;  /* 0x000000030700780c */ /* 0x000fc40003f25270 */
[----:B------:R-:W-:Y:S02]  /*0780*/  ISETP.LT.U32.AND P0, PT, R5, 0x2, !P0 ;  /* 0x000000020500780c */ /* 0x000fe40004701070 */
[----:B------:R-:W-:Y:S01]  /*0790*/  ISETP.EQ.OR P1, PT, R7, RZ, !P1 ;  /* 0x000000ff0700720c */ /* 0x000fe20004f22670 */
[----:B------:R-:W0:Y:S02]  /*07a0*/  FENCE.VIEW.ASYNC.S ;  /* 0x00000000000073c6 */ /* 0x000e240000000000 */
[----:B0-----:R0:W1:Y:S01]  /*07b0*/  @!UP0 SYNCS.EXCH.64 URZ, [UR6+0x90], UR4 ;  /* 0x00009004063f85b2 */ /* 0x0010620008000100 */
[----:B------:R-:W-:Y:S02]  /*07c0*/  @P3 LEA.HI R2, R5, R5, RZ, 0x1 ;  /* 0x0000000505023211 */ /* 0x000fe400078f08ff */
[----:B------:R-:W-:Y:S02]  /*07d0*/  ISETP.EQ.AND P1, PT, R3, RZ, P1 ;  /* 0x000000ff0300720c */ /* 0x000fe40000f22270 */
[----:B------:R-:W-:-:S02]  /*07e0*/  @P3 SHF.R.S32.HI R2, RZ, 0x1, R2 ;  /* 0x00000001ff023819 */ /* 0x000fc40000011402 */
[----:B------:R-:W-:Y:S02]  /*07f0*/  SEL R3, RZ, 0x1, !P0 ;  /* 0x00000001ff037807 */ /* 0x000fe40004000000 */
[----:B------:R-:W-:Y:S02]  /*0800*/  @P3 ISETP.NE.AND P5, PT, R2, R13, PT ;  /* 0x0000000d0200320c */ /* 0x000fe40003fa5270 */
[----:B------:R-:W-:Y:S02]  /*0810*/  SEL R4, RZ, 0x1, !P1 ;  /* 0x00000001ff047807 */ /* 0x000fe40004800000 */
[----:B------:R-:W-:Y:S02]  /*0820*/  @P3 SEL R6, RZ, 0x1, P5 ;  /* 0x00000001ff063807 */ /* 0x000fe40002800000 */
[----:B------:R-:W-:Y:S01]  /*0830*/  SEL R4, R4, 0x2, P6 ;  /* 0x0000000204047807 */ /* 0x000fe20003000000 */
[----:B------:R0:W2:Y:S01]  /*0840*/  @!UP1 SYNCS.EXCH.64 URZ, [UR6+0x98], UR4 ;  /* 0x00009804063f95b2 */ /* 0x0000a20008000100 */
[----:B------:R-:W-:Y:S01]  /*0850*/  LOP3.LUT R6, R6, R3, RZ, 0xc0, !PT ;  /* 0x0000000306067212 */ /* 0x000fe200078ec0ff */
[----:B------:R-:W-:Y:S01]  /*0860*/  NOP ;  /* 0x0000000000007918 */ /* 0x000fe20000000000 */
[----:B------:R-:W-:Y:S05]  /*0870*/  @!P2 BRA `(.L_x_4) ;  /* 0x000000000008a947 */ /* 0x000fea0003800000 */
[----:B-12-4-:R-:W-:Y:S01]  /*0880*/  UCGABAR_ARV ;  /* 0x00000000000079c7 */ /* 0x016fe20008000000 */
[----:B------:R-:W-:Y:S05]  /*0890*/  BRA `(.L_x_5) ;  /* 0x0000000000047947 */ /* 0x000fea0003800000 */
.L_x_4:
[----:B-12-4-:R-:W-:Y:S01]  /*08a0*/  NOP ;  /* 0x0000000000007918 */ /* 0x016fe20000000000 */
.L_x_5:
[----:B------:R-:W1:Y:S01]  /*08b0*/  LDC R2, c[0x0][0x65c] ;  /* 0x00019700ff027b82 */ /* 0x000e620000000800 */
[----:B------:R-:W-:Y:S01]  /*08c0*/  IMAD.MOV.U32 R3, RZ, RZ, RZ ;  /* 0x000000ffff037224 */ /* 0x000fe200078e00ff */
[----:B-1----:R-:W-:Y:S01]  /*08d0*/  ISETP.NE.AND P3, PT, R2, 0x1, PT ;  /* 0x000000010200780c */ /* 0x002fe20003f65270 */
[----:B------:R-:W-:-:S12]  /*08e0*/  IMAD.U32 R2, RZ, RZ, UR8 ;  /* 0x00000008ff027e24 */ /* 0x000fd8000f8e00ff */
[----:B------:R-:W1:Y:S01]  /*08f0*/  @P3 LDC R15, c[0x0][0x10] ;  /* 0x00000400ff0f3b82 */ /* 0x000e620000000800 */
[----:B------:R-:W-:Y:S02]  /*0900*/  @P3 IMAD.MOV.U32 R9, RZ, RZ, RZ ;  /* 0x000000ffff093224 */ /* 0x000fe400078e00ff */
[----:B------:R-:W-:-:S05]  /*0910*/  @P3 IMAD.MOV.U32 R17, RZ, RZ, RZ ;  /* 0x000000ffff113224 */ /* 0x000fca00078e00ff */
[----:B------:R-:W2:Y:S01]  /*0920*/  @!P3 LDC R13, c[0x0][0xc] ;  /* 0x00000300ff0dbb82 */ /* 0x000ea20000000800 */
[----:B-1----:R-:W-:-:S04]  /*0930*/  @P3 IMAD.WIDE.U32 R14, R15, UR8, R8 ;  /* 0x000000080f0e3c25 */ /* 0x002fc8000f8e0008 */
[----:B--2---:R-:W-:-:S04]  /*0940*/  @!P3 IMAD.WIDE.U32 R12, R8, R13, R2 ;  /* 0x0000000d080cb225 */ /* 0x004fc800078e0002 */
[----:B------:R-:W-:Y:S02]  /*0950*/  @P3 IMAD.MOV.U32 R2, RZ, RZ, R14 ;  /* 0x000000ffff023224 */ /* 0x000fe400078e000e */
[----:B------:R-:W-:Y:S02]  /*0960*/  @P3 IMAD.IADD R3, R15, 0x1, R17 ;  /* 0x000000010f033824 */ /* 0x000fe400078e0211 */
[----:B------:R-:W-:Y:S02]  /*0970*/  @!P3 IMAD.MOV.U32 R2, RZ, RZ, R12 ;  /* 0x000000ffff02b224 */ /* 0x000fe400078e000c */
[----:B------:R-:W-:Y:S01]  /*0980*/  @!P3 IMAD.MOV.U32 R3, RZ, RZ, R13 ;  /* 0x000000ffff03b224 */ /* 0x000fe200078e000d */
[----:B------:R-:W-:Y:S06]  /*0990*/  @!P2 BRA `(.L_x_6) ;  /* 0x00000000000ca947 */ /* 0x000fec0003800000 */
[----:B------:R-:W-:Y:S01]  /*09a0*/  UCGABAR_WAIT ;  /* 0x0000000000007dc7 */ /* 0x000fe20008000000 */
[----:B------:R-:W-:Y:S01]  /*09b0*/  CCTL.IVALL ;  /* 0x00000000ff00798f */ /* 0x000fe20002000000 */
[----:B------:R-:W-:Y:S05]  /*09c0*/  BRA `(.L_x_7) ;  /* 0x0000000000047947 */ /* 0x000fea0003800000 */
.L_x_6:
[----:B------:R-:W-:Y:S06]  /*09d0*/  BAR.SYNC.DEFER_BLOCKING 0x0 ;  /* 0x0000000000007b1d */ /* 0x000fec0000010000 */
.L_x_7:
[----:B------:R-:W-:Y:S05]  /*09e0*/  @!P4 BRA `(.L_x_8) ;  /* 0x00000060003cc947 */ /* 0x000fea0003800000 */
[----:B------:R-:W-:-:S13]  /*09f0*/  ISETP.GT.U32.AND P0, PT, R16, 0x1, PT ;  /* 0x000000011000780c */ /* 0x000fda0003f04070 */
[----:B0-----:R-:W-:Y:S05]  /*0a00*/  @P0 EXIT ;  /* 0x000000000000094d */ /* 0x001fea0003800000 */
[----:B------:R-:W-:Y:S01]  /*0a10*/  ULDC.64 UR4, c[0x0][0x650] ;  /* 0x0001940000047ab9 */ /* 0x000fe20000000a00 */
[----:B------:R-:W-:Y:S01]  /*0a20*/  PRMT R14, RZ, 0x7610, R14 ;  /* 0x00007610ff0e7816 */ /* 0x000fe2000000000e */
[----:B------:R-:W-:Y:S01]  /*0a30*/  IMAD.MOV.U32 R88, RZ, RZ, -0x1 ;  /* 0xffffffffff587424 */ /* 0x000fe200078e00ff */
[----:B------:R-:W-:Y:S01]  /*0a40*/  ISETP.GE.U32.AND P0, PT, R2, UR4, PT ;  /* 0x0000000402007c0c */ /* 0x000fe2000bf06070 */
[----:B------:R-:W-:Y:S02]  /*0a50*/  IMAD.MOV.U32 R89, RZ, RZ, -0x1 ;  /* 0xffffffffff597424 */ /* 0x000fe400078e00ff */
[----:B------:R-:W-:Y:S01]  /*0a60*/  IMAD.MOV.U32 R83, RZ, RZ, -0x1 ;  /* 0xffffffffff537424 */ /* 0x000fe200078e00ff */
[----:B------:R-:W-:-:S13]  /*0a70*/  ISETP.GE.U32.AND.EX P0, PT, R3, UR5, PT, P0 ;  /* 0x0000000503007c0c */ /* 0x000fda000bf06100 */
[----:B------:R-:W-:Y:S05]  /*0a80*/  @P0 BRA `(.L_x_9) ;  /* 0x0000000400240947 */ /* 0x000fea0003800000 */
[----:B------:R-:W0:Y:S01]  /*0a90*/  LDC.64 R22, c[0x0][0x628] ;  /* 0x00018a00ff167b82 */ /* 0x000e220000000a00 */
[----:B------:R-:W-:Y:S02]  /*0aa0*/  IMAD.MOV.U32 R12, RZ, RZ, R2 ;  /* 0x000000ffff0c7224 */ /* 0x000fe400078e0002 */
[----:B------:R-:W-:-:S05]  /*0ab0*/  IMAD.MOV.U32 R13, RZ, RZ, R3 ;  /* 0x000000ffff0d7224 */ /* 0x000fca00078e0003 */
[----:B------:R-:W1:Y:S08]  /*0ac0*/  LDC R18, c[0x0][0x630] ;  /* 0x00018c00ff127b82 */ /* 0x000e700000000800 */
[----:B------:R-:W2:Y:S01]  /*0ad0*/  LDC.64 R24, c[0x0][0x620] ;  /* 0x00018800ff187b82 */ /* 0x000ea20000000a00 */
[----:B0-----:R-:W-:-:S04]  /*0ae0*/  ISETP.NE.U32.AND P0, PT, R22, RZ, PT ;  /* 0x000000ff1600720c */ /* 0x001fc80003f05070 */
[----:B------:R-:W-:-:S13]  /*0af0*/  ISETP.NE.AND.EX P0, PT, R23, RZ, PT, P0 ;  /* 0x000000ff1700720c */ /* 0x000fda0003f05300 */
[----:B-12---:R-:W-:Y:S05]  /*0b00*/  @!P0 BRA `(.L_x_10) ;  /* 0x0000000000288947 */ /* 0x006fea0003800000 */
[----:B------:R-:W0:Y:S02]  /*0b10*/  LDC R7, c[0x0][0x634] ;  /* 0x00018d00ff077b82 */ /* 0x000e240000000800 */
[----:B0-----:R-:W-:-:S05]  /*0b20*/  IADD3 R7, P0, R2, R7, RZ ;  /* 0x0000000702077210 */ /* 0x001fca0007f1e0ff */
[----:B------:R-:W-:-:S04]  /*0b30*/  IMAD.X R19, RZ, RZ, R3, P0 ;  /* 0x000000ffff137224 */ /* 0x000fc800000e0603 */
[----:B------:R-:W-:-:S04]  /*0b40*/  IMAD.WIDE.U32 R12, R19, R22, RZ ;  /* 0x00000016130c7225 */ /* 0x000fc800078e00ff */
[----:B------:R-:W-:-:S04]  /*0b50*/  IMAD.WIDE.U32 R14, P0, R7, R23, R12 ;  /* 0x00000017070e7225 */ /* 0x000fc8000780000c */
[----:B------:R-:W-:-:S04]  /*0b60*/  IMAD.WIDE.U32 R12, R7, R22, RZ ;  /* 0x00000016070c7225 */ /* 0x000fc800078e00ff */
[----:B------:R-:W-:Y:S01]  /*0b70*/  IMAD.X R17, RZ, RZ, RZ, P0 ;  /* 0x000000ffff117224 */ /* 0x000fe200000e06ff */
[----:B------:R-:W-:Y:S01]  /*0b80*/  IADD3 RZ, P0, R13, R14, RZ ;  /* 0x0000000e0dff7210 */ /* 0x000fe20007f1e0ff */
[----:B------:R-:W-:-:S04]  /*0b90*/  IMAD.MOV.U32 R16, RZ, RZ, R15 ;  /* 0x000000ffff107224 */ /* 0x000fc800078e000f */
[----:B------:R-:W-:-:S08]  /*0ba0*/  IMAD.WIDE.U32.X R12, R19, R23, R16, P0 ;  /* 0x00000017130c7225 */ /* 0x000fd000000e0410 */
.L_x_10:
[----:B------:R-:W0:Y:S01]  /*0bb0*/  LDC.64 R28, c[0x0][0x640] ;  /* 0x00019000ff1c7b82 */ /* 0x000e220000000a00 */
[--C-:B------:R-:W-:Y:S01]  /*0bc0*/  SHF.R.U64 R83, R12, R18, R13.reuse ;  /* 0x000000120c537219 */ /* 0x100fe2000000120d */
[----:B------:R-:W-:Y:S01]  /*0bd0*/  IMAD R27, R11, R20, R8 ;  /* 0x000000140b1b7224 */ /* 0x000fe200078e0208 */
[----:B------:R-:W-:Y:S01]  /*0be0*/  SHF.R.U32.HI R7, RZ, R18, R13 ;  /* 0x00000012ff077219 */ /* 0x000fe2000001160d */
[----:B------:R-:W-:Y:S01]  /*0bf0*/  IMAD.MOV.U32 R23, RZ, RZ, 0x1 ;  /* 0x00000001ff177424 */ /* 0x000fe200078e00ff */
[----:B------:R-:W-:-:S03]  /*0c00*/  IADD3 R9, P0, RZ, -R83, RZ ;  /* 0x80000053ff097210 */ /* 0x000fc60007f1e0ff */
[----:B------:R-:W1:Y:S02]  /*0c10*/  LDC R22, c[0x0][0x618] ;  /* 0x00018600ff167b82 */ /* 0x000e640000000800 */
[----:B------:R-:W-:Y:S02]  /*0c20*/  IMAD.X R7, RZ, RZ, ~R7, P0 ;  /* 0x000000ffff077224 */ /* 0x000fe400000e0e07 */
[----:B------:R-:W-:-:S04]  /*0c30*/  IMAD.WIDE.U32 R12, R9, R24, R2 ;  /* 0x00000018090c7225 */ /* 0x000fc800078e0002 */
[----:B------:R-:W2:Y:S01]  /*0c40*/  LDC R18, c[0x0][0x608] ;  /* 0x00018200ff127b82 */ /* 0x000ea20000000800 */
[----:B------:R-:W-:Y:S02]  /*0c50*/  IMAD R14, R7, R24, RZ ;  /* 0x00000018070e7224 */ /* 0x000fe400078e02ff */
[----:B------:R-:W-:Y:S02]  /*0c60*/  IMAD.MOV.U32 R7, RZ, RZ, -0x1 ;  /* 0xffffffffff077424 */ /* 0x000fe400078e00ff */
[----:B------:R-:W-:-:S03]  /*0c70*/  IMAD R9, R9, R25, R14 ;  /* 0x0000001909097224 */ /* 0x000fc600078e020e */
[----:B------:R-:W3:Y:S01]  /*0c80*/  LDC R26, c[0x0][0x658] ;  /* 0x00019600ff1a7b82 */ /* 0x000ee20000000800 */
[----:B------:R-:W-:Y:S01]  /*0c90*/  IMAD.IADD R9, R13, 0x1, R9 ;  /* 0x000000010d097824 */ /* 0x000fe200078e0209 */
[----:B0-----:R-:W-:-:S04]  /*0ca0*/  ISETP.NE.U32.AND P0, PT, R28, RZ, PT ;  /* 0x000000ff1c00720c */ /* 0x001fc80003f05070 */
[----:B------:R-:W-:Y:S02]  /*0cb0*/  ISETP.NE.AND.EX P0, PT, R29, RZ, PT, P0 ;  /* 0x000000ff1d00720c */ /* 0x000fe40003f05300 */
[----:B------:R-:W0:Y:S01]  /*0cc0*/  LDC R24, c[0x0][0x600] ;  /* 0x00018000ff187b82 */ /* 0x000e220000000800 */
[-CC-:B-1----:R-:W-:Y:S02]  /*0cd0*/  SHF.R.U64 R16, R12, R22.reuse, R9.reuse ;  /* 0x000000160c107219 */ /* 0x182fe40000001209 */
[----:B------:R-:W-:-:S05]  /*0ce0*/  SHF.R.U32.HI R9, RZ, R22, R9 ;  /* 0x00000016ff097219 */ /* 0x000fca0000011609 */
[----:B------:R-:W1:Y:S01]  /*0cf0*/  LDC R19, c[0x0][0x648] ;  /* 0x00019200ff137b82 */ /* 0x000e620000000800 */
[-CC-:B--2---:R-:W-:Y:S02]  /*0d00*/  SHF.R.U64 R22, R16, R18.reuse, R9.reuse ;  /* 0x0000001210167219 */ /* 0x184fe40000001209 */
[----:B------:R-:W-:-:S05]  /*0d10*/  SHF.R.U32.HI R9, RZ, R18, R9 ;  /* 0x00000012ff097219 */ /* 0x000fca0000011609 */
[----:B------:R-:W2:Y:S01]  /*0d20*/  LDC R21, c[0x0][0x638] ;  /* 0x00018e00ff157b82 */ /* 0x000ea20000000800 */
[-CC-:B---3--:R-:W-:Y:S02]  /*0d30*/  SHF.R.U64 R18, R22, R26.reuse, R9.reuse ;  /* 0x0000001a16127219 */ /* 0x188fe40000001209 */
[-C--:B------:R-:W-:Y:S02]  /*0d40*/  SHF.L.U32 R7, R7, R26.reuse, RZ ;  /* 0x0000001a07077219 */ /* 0x080fe400000006ff */
[----:B------:R-:W-:Y:S01]  /*0d50*/  SHF.R.U32.HI R9, RZ, R26, R9 ;  /* 0x0000001aff097219 */ /* 0x000fe20000011609 */
[----:B------:R-:W-:Y:S01]  /*0d60*/  IMAD.MOV.U32 R8, RZ, RZ, R18 ;  /* 0x000000ffff087224 */ /* 0x000fe200078e0012 */
[----:B------:R-:W-:Y:S01]  /*0d70*/  LOP3.LUT R11, RZ, R7, RZ, 0x33, !PT ;  /* 0x00000007ff0b7212 */ /* 0x000fe200078e33ff */
[----:B------:R-:W3:Y:S01]  /*0d80*/  LDC R25, c[0x0][0x610] ;  /* 0x00018400ff197b82 */ /* 0x000ee20000000800 */
[----:B------:R-:W-:Y:S05]  /*0d90*/  @!P0 BRA `(.L_x_11) ;  /* 0x0000000000288947 */ /* 0x000fea0003800000 */
[----:B------:R-:W4:Y:S02]  /*0da0*/  LDC R7, c[0x0][0x64c] ;  /* 0x00019300ff077b82 */ /* 0x000f240000000800 */
[----:B----4-:R-:W-:-:S05]  /*0db0*/  IADD3 R7, P0, R18, R7, RZ ;  /* 0x0000000712077210 */ /* 0x010fca0007f1e0ff */
        /* <DEDUP_REMOVED lines=8> */
.L_x_11:
[----:B-1----:R-:W-:Y:S01]  /*0e40*/  SHF.R.U64 R9, R8, R19, R9 ;  /* 0x0000001308097219 */ /* 0x002fe20000001209 */
[----:B------:R-:W-:Y:S01]  /*0e50*/  IMAD.MOV.U32 R14, RZ, RZ, 0x1 ;  /* 0x00000001ff0e7424 */ /* 0x000fe200078e00ff */
[----:B------:R-:W-:Y:S01]  /*0e60*/  LOP3.LUT R8, R22, R11, RZ, 0xc0, !PT ;  /* 0x0000000b16087212 */ /* 0x000fe200078ec0ff */
[----:B0-----:R-:W-:Y:S01]  /*0e70*/  VIADD R11, R24, 0xffffffff ;  /* 0xffffffff180b7836 */ /* 0x001fe20000000000 */
[----:B------:R-:W-:Y:S01]  /*0e80*/  SHF.L.U32 R7, R23, R26, RZ ;  /* 0x0000001a17077219 */ /* 0x000fe200000006ff */
[----:B------:R-:W-:Y:S01]  /*0e90*/  IMAD.MOV R12, RZ, RZ, -R9 ;  /* 0x000000ffff0c7224 */ /* 0x000fe200078e0a09 */
[----:B------:R-:W-:Y:S02]  /*0ea0*/  SEL R10, R10, R27, !P3 ;  /* 0x0000001b0a0a7207 */ /* 0x000fe40005800000 */
[----:B------:R-:W-:Y:S01]  /*0eb0*/  LOP3.LUT R11, R16, R11, RZ, 0xc0, !PT ;  /* 0x0000000b100b7212 */ /* 0x000fe200078ec0ff */
[----:B------:R-:W-:Y:S02]  /*0ec0*/  IMAD R9, R7, R9, R8 ;  /* 0x0000000907097224 */ /* 0x000fe400078e0208 */
[----:B--2---:R-:W-:-:S02]  /*0ed0*/  IMAD R7, R12, R21, R18 ;  /* 0x000000150c077224 */ /* 0x004fc400078e0212 */
[----:B---3--:R-:W-:Y:S02]  /*0ee0*/  IMAD R10, R9, R25, R10 ;  /* 0x00000019090a7224 */ /* 0x008fe400078e020a */
[----:B------:R-:W-:-:S05]  /*0ef0*/  IMAD R7, R7, R24, R11 ;  /* 0x0000001807077224 */ /* 0x000fca00078e020b */
[----:B------:R-:W-:Y:S02]  /*0f00*/  SEL R89, R7, R10, !P3 ;  /* 0x0000000a07597207 */ /* 0x000fe40005800000 */
[----:B------:R-:W-:-:S07]  /*0f10*/  SEL R88, R10, R7, !P3 ;  /* 0x000000070a587207 */ /* 0x000fce0005800000 */
.L_x_9:
[----:B------:R-:W-:-:S08]  /*0f20*/  NOP ;  /* 0x0000000000007918 */ /* 0x000fd00000000000 */
[----:B------:R-:W0:Y:S02]  /*0f30*/  USETMAXREG.TRY_ALLOC.CTAPOOL UP0, 0xe8 ;  /* 0x000000e8000079c8 */ /* 0x000e240008000600 */
[----:B0-----:R-:W-:-:S13]  /*0f40*/  PLOP3.LUT P0, PT, PT, PT, UP0, 0x80, 0x0 ;  /* 0x000000000000781c */ /* 0x001fda0003f0f008 */
[----:B------:R-:W-:Y:S05]  /*0f50*/  @!P0 BRA `(.L_x_9) ;  /* 0xfffffffc00f08947 */ /* 0x000fea000383ffff */
[----:B------:R-:W-:Y:S01]  /*0f60*/  ULDC.64 UR4, c[0x0][0x598] ;  /* 0x0001660000047ab9 */ /* 0x000fe20000000a00 */
[----:B------:R-:W-:Y:S01]  /*0f70*/  ULDC.64 UR24, c[0x0][0x208] ;  /* 0x0000820000187ab9 */ /* 0x000fe20000000a00 */
[----:B------:R-:W-:-:S04]  /*0f80*/  ISETP.NE.U32.AND P0, PT, RZ, UR4, PT ;  /* 0x00000004ff007c0c */ /* 0x000fc8000bf05070 */
[----:B------:R-:W-:-:S13]  /*0f90*/  ISETP.NE.AND.EX P0, PT, RZ, UR5, PT, P0 ;  /* 0x00000005ff007c0c */ /* 0x000fda000bf05300 */
[----:B------:R-:W-:Y:S05]  /*0fa0*/  @!P0 BRA `(.L_x_12) ;  /* 0x00000000001c8947 */ /* 0x000fea0003800000 */
[----:B------:R-:W0:Y:S02]  /*0fb0*/  LDC.64 R8, c[0x0][0x598] ;  /* 0x00016600ff087b82 */ /* 0x000e240000000a00 */
[----:B0-----:R-:W2:Y:S02]  /*0fc0*/  LDG.E.64 R8, desc[UR24][R8.64] ;  /* 0x0000001808087981 */ /* 0x001ea4000c1e1b00 */
[----:B--2---:R-:W-:-:S04]  /*0fd0*/  ISETP.NE.U32.AND P0, PT, R8, RZ, PT ;  /* 0x000000ff0800720c */ /* 0x004fc80003f05070 */
[----:B------:R-:W-:-:S13]  /*0fe0*/  ISETP.NE.AND.EX P0, PT, R9, RZ, PT, P0 ;  /* 0x000000ff0900720c */ /* 0x000fda0003f05300 */
[----:B------:R-:W-:Y:S05]  /*0ff0*/  @!P0 BRA `(.L_x_12) ;  /* 0x0000000000088947 */ /* 0x000fea0003800000 */
[----:B------:R0:W5:Y:S01]  /*1000*/  LD.E R7, desc[UR24][R8.64] ;  /* 0x0000001808077980 */ /* 0x000162000c101900 */
[----:B------:R-:W-:Y:S05]  /*1010*/  BRA `(.L_x_13) ;  /* 0x0000000000207947 */ /* 0x000fea0003800000 */
.L_x_12:
[----:B------:R-:W-:Y:S02]  /*1020*/  ULDC.64 UR4, c[0x0][0x588] ;  /* 0x0001620000047ab9 */ /* 0x000fe40000000a00 */
[----:B------:R-:W-:-:S04]  /*1030*/  ISETP.NE.U32.AND P0, PT, RZ, UR4, PT ;  /* 0x00000004ff007c0c */ /* 0x000fc8000bf05070 */
[----:B------:R-:W-:-:S13]  /*1040*/  ISETP.NE.AND.EX P0, PT, RZ, UR5, PT, P0 ;  /* 0x00000005ff007c0c */ /* 0x000fda000bf05300 */
[----:B------:R-:W-:Y:S05]  /*1050*/  @!P0 BRA `(.L_x_14) ;  /* 0x00000000000c8947 */ /* 0x000fea0003800000 */
[----:B------:R-:W0:Y:S02]  /*1060*/  LDC.64 R8, c[0x0][0x588] ;  /* 0x00016200ff087b82 */ /* 0x000e240000000a00 */
[----:B0-----:R1:W5:Y:S01]  /*1070*/  LDG.E R7, desc[UR24][R8.64] ;  /* 0x0000001808077981 */ /* 0x001362000c1e1900 */
[----:B------:R-:W-:Y:S05]  /*1080*/  BRA `(.L_x_13) ;  /* 0x0000000000047947 */ /* 0x000fea0003800000 */
.L_x_14:
[----:B------:R-:W2:Y:S02]  /*1090*/  LDC R7, c[0x0][0x580] ;  /* 0x00016000ff077b82 */ /* 0x000ea40000000800 */
.L_x_13:
[----:B------:R-:W-:Y:S02]  /*10a0*/  ULDC.64 UR4, c[0x0][0x5a0] ;  /* 0x0001680000047ab9 */ /* 0x000fe40000000a00 */
[----:B------:R-:W-:-:S04]  /*10b0*/  ISETP.NE.U32.AND P0, PT, RZ, UR4, PT ;  /* 0x00000004ff007c0c */ /* 0x000fc8000bf05070 */
[----:B------:R-:W-:-:S13]  /*10c0*/  ISETP.NE.AND.EX P0, PT, RZ, UR5, PT, P0 ;  /* 0x00000005ff007c0c */ /* 0x000fda000bf05300 */
[----:B------:R-:W-:Y:S05]  /*10d0*/  @!P0 BRA `(.L_x_15) ;  /* 0x00000000001c8947 */ /* 0x000fea0003800000 */
[----:B01----:R-:W0:Y:S02]  /*10e0*/  LDC.64 R8, c[0x0][0x5a0] ;  /* 0x00016800ff087b82 */ /* 0x003e240000000a00 */
[----:B0-----:R-:W3:Y:S02]  /*10f0*/  LDG.E.64 R8, desc[UR24][R8.64] ;  /* 0x0000001808087981 */ /* 0x001ee4000c1e1b00 */
[----:B---3--:R-:W-:-:S04]  /*1100*/  ISETP.NE.U32.AND P0, PT, R8, RZ, PT ;  /* 0x000000ff0800720c */ /* 0x008fc80003f05070 */
[----:B------:R-:W-:-:S13]  /*1110*/  ISETP.NE.AND.EX P0, PT, R9, RZ, PT, P0 ;  /* 0x000000ff0900720c */ /* 0x000fda0003f05300 */
[----:B------:R-:W-:Y:S05]  /*1120*/  @!P0 BRA `(.L_x_15) ;  /* 0x0000000000088947 */ /* 0x000fea0003800000 */
[----:B------:R0:W5:Y:S01]  /*1130*/  LD.E R12, desc[UR24][R8.64] ;  /* 0x00000018080c7980 */ /* 0x000162000c101900 */
[----:B------:R-:W-:Y:S05]  /*1140*/  BRA `(.L_x_16) ;  /* 0x0000000000207947 */ /* 0x000fea0003800000 */
.L_x_15:
[----:B------:R-:W-:Y:S02]  /*1150*/  ULDC.64 UR4, c[0x0][0x590] ;  /* 0x0001640000047ab9 */ /* 0x000fe40000000a00 */
[----:B------:R-:W-:-:S04]  /*1160*/  ISETP.NE.U32.AND P0, PT, RZ, UR4, PT ;  /* 0x00000004ff007c0c */ /* 0x000fc8000bf05070 */
[----:B------:R-:W-:-:S13]  /*1170*/  ISETP.NE.AND.EX P0, PT, RZ, UR5, PT, P0 ;  /* 0x00000005ff007c0c */ /* 0x000fda000bf05300 */
[----:B------:R-:W-:Y:S05]  /*1180*/  @!P0 BRA `(.L_x_17) ;  /* 0x00000000000c8947 */ /* 0x000fea0003800000 */
[----:B------:R-:W3:Y:S02]  /*1190*/  LDC.64 R12, c[0x0][0x590] ;  /* 0x00016400ff0c7b82 */ /* 0x000ee40000000a00 */
[----:B---3--:R3:W5:Y:S01]  /*11a0*/  LDG.E R12, desc[UR24][R12.64] ;  /* 0x000000180c0c7981 */ /* 0x008762000c1e1900 */
[----:B------:R-:W-:Y:S05]  /*11b0*/  BRA `(.L_x_16) ;  /* 0x0000000000047947 */ /* 0x000fea0003800000 */
.L_x_17:
[----:B------:R-:W4:Y:S02]  /*11c0*/  LDC R12, c[0x0][0x584] ;  /* 0x00016100ff0c7b82 */ /* 0x000f240000000800 */
.L_x_16:
[----:B------:R-:W-:-:S13]  /*11d0*/  LOP3.LUT P0, RZ, R14, 0xff, RZ, 0xc0, !PT ;  /* 0x000000ff0eff7812 */ /* 0x000fda000780c0ff */
[----:B------:R-:W-:Y:S05]  /*11e0*/  @!P0 EXIT ;  /* 0x000000000000894d */ /* 0x000fea0003800000 */
[----:B------:R-:W-:Y:S01]  /*11f0*/  ULDC UR4, c[0x0][0x28c] ;  /* 0x0000a30000047ab9 */ /* 0x000fe20000000800 */
[----:B------:R-:W-:Y:S01]  /*1200*/  LOP3.LUT R96, R4, 0x1, RZ, 0xfc, !PT ;  /* 0x0000000104607812 */ /* 0x000fe200078efcff */
[----:B------:R-:W-:-:S04]  /*1210*/  UIADD3 UR4, UR4, 0x7f, URZ ;  /* 0x0000007f04047890 */ /* 0x000fc8000fffe03f */
[----:B------:R-:W-:-:S04]  /*1220*/  USHF.R.S32.HI UR5, URZ, 0x1f, UR4 ;  /* 0x0000001f3f057899 */ /* 0x000fc80008011404 */
[----:B------:R-:W-:-:S03]  /*1230*/  ULEA.HI UR5, UR5, UR4, URZ, 0x7 ;  /* 0x0000000405057291 */ /* 0x000fc6000f8f383f */
[----:B------:R-:W-:Y:S01]  /*1240*/  UMOV UR4, URZ ;  /* 0x0000003f00047c82 */ /* 0x000fe20008000000 */
[----:B------:R-:W-:-:S03]  /*1250*/  USHF.R.S32.HI UR9, URZ, 0x7, UR5 ;  /* 0x000000073f097899 */ /* 0x000fc60008011405 */
[----:B------:R-:W-:-:S09]  /*1260*/  UMOV UR5, URZ ;  /* 0x0000003f00057c82 */ /* 0x000fd20008000000 */
.L_x_122:
[----:B01----:R-:W-:Y:S01]  /*1270*/  LOP3.LUT R8, R0, 0x80, RZ, 0xc0, !PT ;  /* 0x0000008000087812 */ /* 0x003fe200078ec0ff */
[----:B------:R-:W0:Y:S01]  /*1280*/  S2UR UR13, SR_CgaCtaId ;  /* 0x00000000000d79c3 */ /* 0x000e220000008800 */
[----:B------:R-:W-:Y:S01]  /*1290*/  UMOV UR12, 0x400 ;  /* 0x00000400000c7882 */ /* 0x000fe20000000000 */
[----:B------:R-:W-:Y:S01]  /*12a0*/  UMOV UR6, URZ ;  /* 0x0000003f00067c82 */ /* 0x000fe20008000000 */
[----:B------:R-:W-:Y:S01]  /*12b0*/  SHF.R.U32.HI R8, RZ, 0x7, R8 ;  /* 0x00000007ff087819 */ /* 0x000fe20000011608 */
[----:B------:R-:W-:Y:S01]  /*12c0*/  UMOV UR7, URZ ;  /* 0x0000003f00077c82 */ /* 0x000fe20008000000 */
[----:B------:R-:W-:Y:S01]  /*12d0*/  CS2R R14, SRZ ;  /* 0x00000000000e7805 */ /* 0x000fe2000001ff00 */
[----:B---3--:R-:W-:Y:S01]  /*12e0*/  IMAD.MOV.U32 R13, RZ, RZ, RZ ;  /* 0x000000ffff0d7224 */ /* 0x008fe200078e00ff */
[----:B------:R-:W-:Y:S01]  /*12f0*/  CS2R R16, SRZ ;  /* 0x0000000000107805 */ /* 0x000fe2000001ff00 */
[----:B------:R-:W1:Y:S01]  /*1300*/  LDC R9, c[0x0][0x28c] ;  /* 0x0000a300ff097b82 */ /* 0x000e620000000800 */
[----:B------:R-:W3:Y:S01]  /*1310*/  SHFL.IDX PT, R8, R8, RZ, 0x1f ;  /* 0x00001fff08087589 */ /* 0x000ee200000e0000 */
[----:B------:R-:W-:-:S02]  /*1320*/  CS2R R18, SRZ ;  /* 0x0000000000127805 */ /* 0x000fc4000001ff00 */
[----:B------:R-:W-:Y:S02]  /*1330*/  CS2R R20, SRZ ;  /* 0x0000000000147805 */ /* 0x000fe4000001ff00 */
[----:B------:R-:W-:Y:S02]  /*1340*/  CS2R R22, SRZ ;  /* 0x0000000000167805 */ /* 0x000fe4000001ff00 */
[----:B------:R-:W-:Y:S02]  /*1350*/  CS2R R64, SRZ ;  /* 0x0000000000407805 */ /* 0x000fe4000001ff00 */
[----:B------:R-:W-:Y:S02]  /*1360*/  CS2R R66, SRZ ;  /* 0x0000000000427805 */ /* 0x000fe4000001ff00 */
[----:B------:R-:W-:Y:S02]  /*1370*/  CS2R R68, SRZ ;  /* 0x0000000000447805 */ /* 0x000fe4000001ff00 */
[----:B------:R-:W-:-:S02]  /*1380*/  CS2R R70, SRZ ;  /* 0x0000000000467805 */ /* 0x000fc4000001ff00 */
[----:B------:R-:W-:Y:S02]  /*1390*/  CS2R R72, SRZ ;  /* 0x0000000000487805 */ /* 0x000fe4000001ff00 */
[----:B------:R-:W-:Y:S02]  /*13a0*/  CS2R R74, SRZ ;  /* 0x00000000004a7805 */ /* 0x000fe4000001ff00 */
[----:B------:R-:W-:Y:S02]  /*13b0*/  CS2R R76, SRZ ;  /* 0x00000000004c7805 */ /* 0x000fe4000001ff00 */
[----:B------:R-:W-:Y:S02]  /*13c0*/  CS2R R78, SRZ ;  /* 0x00000000004e7805 */ /* 0x000fe4000001ff00 */
[----:B------:R-:W-:Y:S01]  /*13d0*/  CS2R R80, SRZ ;  /* 0x0000000000507805 */ /* 0x000fe2000001ff00 */
[----:B------:R-:W-:Y:S01]  /*13e0*/  IMAD.MOV.U32 R82, RZ, RZ, RZ ;  /* 0x000000ffff527224 */ /* 0x000fe200078e00ff */
[----:B------:R-:W-:-:S02]  /*13f0*/  CS2R R84, SRZ ;  /* 0x0000000000547805 */ /* 0x000fc4000001ff00 */
[----:B------:R-:W-:Y:S02]  /*1400*/  CS2R R86, SRZ ;  /* 0x0000000000567805 */ /* 0x000fe4000001ff00 */
[----:B------:R-:W-:Y:S02]  /*1410*/  CS2R R90, SRZ ;  /* 0x00000000005a7805 */ /* 0x000fe4000001ff00 */
[----:B------:R-:W-:Y:S02]  /*1420*/  CS2R R92, SRZ ;  /* 0x00000000005c7805 */ /* 0x000fe4000001ff00 */
[----:B------:R-:W-:Y:S01]  /*1430*/  CS2R R94, SRZ ;  /* 0x00000000005e7805 */ /* 0x000fe2000001ff00 */
[----:B------:R-:W-:Y:S01]  /*1440*/  IMAD.U32 R97, RZ, RZ, UR4 ;  /* 0x00000004ff617e24 */ /* 0x000fe2000f8e00ff */
[----:B------:R-:W-:Y:S02]  /*1450*/  CS2R R56, SRZ ;  /* 0x0000000000387805 */ /* 0x000fe4000001ff00 */
[----:B------:R-:W-:-:S02]  /*1460*/  CS2R R58, SRZ ;  /* 0x00000000003a7805 */ /* 0x000fc4000001ff00 */
[----:B------:R-:W-:Y:S02]  /*1470*/  CS2R R60, SRZ ;  /* 0x00000000003c7805 */ /* 0x000fe4000001ff00 */
[----:B-1----:R-:W-:Y:S02]  /*1480*/  ISETP.GE.AND P0, PT, R9, 0x1, PT ;  /* 0x000000010900780c */ /* 0x002fe40003f06270 */
[----:B------:R-:W-:Y:S02]  /*1490*/  CS2R R62, SRZ ;  /* 0x00000000003e7805 */ /* 0x000fe4000001ff00 */
[----:B---3--:R-:W-:Y:S02]  /*14a0*/  R2UR UR8, R8 ;  /* 0x00000000080872ca */ /* 0x008fe400000e0000 */
[----:B------:R-:W-:Y:S02]  /*14b0*/  CS2R R48, SRZ ;  /* 0x0000000000307805 */ /* 0x000fe4000001ff00 */
        /* <DEDUP_REMOVED lines=10> */
[----:B------:R-:W-:Y:S01]  /*1560*/  CS2R R38, SRZ ;  /* 0x0000000000267805 */ /* 0x000fe2000001ff00 */
[----:B------:R-:W-:Y:S01]  /*1570*/  ULEA.HI UR10, UR8, UR8, URZ, 0x1 ;  /* 0x00000008080a7291 */ /* 0x000fe2000f8f083f */
[----:B--2---:R-:W-:Y:S02]  /*1580*/  CS2R R24, SRZ ;  /* 0x0000000000187805 */ /* 0x004fe4000001ff00 */
[----:B----4-:R-:W-:-:S02]  /*1590*/  CS2R R26, SRZ ;  /* 0x00000000001a7805 */ /* 0x010fc4000001ff00 */
[----:B------:R-:W-:Y:S01]  /*15a0*/  CS2R R28, SRZ ;  /* 0x00000000001c7805 */ /* 0x000fe2000001ff00 */
[----:B------:R-:W-:Y:S01]  /*15b0*/  ULOP3.LUT UR11, UR10, 0x7fffe, URZ, 0xc0, !UPT ;  /* 0x0007fffe0a0b7892 */ /* 0x000fe2000f8ec03f */
[----:B------:R-:W-:Y:S01]  /*15c0*/  CS2R R30, SRZ ;  /* 0x00000000001e7805 */ /* 0x000fe2000001ff00 */
[----:B0-----:R-:W-:Y:S02]  /*15d0*/  ULEA UR10, UR13, UR12, 0x18 ;  /* 0x0000000c0d0a7291 */ /* 0x001fe4000f8ec03f */
[----:B------:R-:W-:Y:S01]  /*15e0*/  UIADD3 UR11, UR8, -UR11, URZ ;  /* 0x8000000b080b7290 */ /* 0x000fe2000fffe03f */
[----:B------:R-:W-:Y:S02]  /*15f0*/  UMOV UR12, UR5 ;  /* 0x00000005000c7c82 */ /* 0x000fe40008000000 */
[----:B------:R-:W-:Y:S01]  /*1600*/  UMOV UR8, URZ ;  /* 0x0000003f00087c82 */ /* 0x000fe20008000000 */
[----:B------:R-:W-:-:S04]  /*1610*/  ULEA UR11, UR11, UR10, 0xd ;  /* 0x0000000a0b0b7291 */ /* 0x000fc8000f8e683f */
[----:B------:R-:W-:-:S04]  /*1620*/  UIADD3 UR11, UR11, 0x180, URZ ;  /* 0x000001800b0b7890 */ /* 0x000fc8000fffe03f */
[----:B------:R-:W-:-:S04]  /*1630*/  USHF.R.U32.HI UR11, URZ, 0x4, UR11 ;  /* 0x000000043f0b7899 */ /* 0x000fc8000801160b */
[----:B------:R-:W-:Y:S01]  /*1640*/  ULOP3.LUT UR11, UR11, 0x3fff, URZ, 0xc0, !UPT ;  /* 0x00003fff0b0b7892 */ /* 0x000fe2000f8ec03f */
[----:B-----5:R-:W-:Y:S11]  /*1650*/  @!P0 BRA `(.L_x_18) ;  /* 0x0000000800e88947 */ /* 0x020ff60003800000 */
[----:B------:R-:W-:-:S13]  /*1660*/  ISETP.NE.AND P1, PT, R96, 0x3, PT ;  /* 0x000000036000780c */ /* 0x000fda0003f25270 */
[----:B------:R-:W-:Y:S05]  /*1670*/  @!P1 BRA `(.L_x_19) ;  /* 0x0000000000049947 */ /* 0x000fea0003800000 */
[----:B------:R-:W-:Y:S01]  /*1680*/  BPT.TRAP 0x1 ;  /* 0x000000040000795c */ /* 0x000fe20000300000 */
.L_x_19:
[----:B------:R-:W-:Y:S01]  /*1690*/  ULEA UR6, UR5, UR10, 0x3 ;  /* 0x0000000a05067291 */ /* 0x000fe2000f8e183f */
[----:B------:R-:W-:-:S05]  /*16a0*/  IMAD.U32 R8, RZ, RZ, UR4 ;  /* 0x00000004ff087e24 */ /* 0x000fca000f8e00ff */
[----:B------:R-:W-:-:S04]  /*16b0*/  SHF.L.U32 R8, R8, 0x1f, RZ ;  /* 0x0000001f08087819 */ /* 0x000fc800000006ff */
[----:B------:R0:W1:Y:S01]  /*16c0*/  SYNCS.PHASECHK.TRANS64.TRYWAIT P0, [UR6], R8 ;  /* 0x00000008ff0075a7 */ /* 0x0000620008000146 */
[----:B------:R-:W-:Y:S05]  /*16d0*/  @!P1 BRA `(.L_x_20) ;  /* 0x0000000000049947 */ /* 0x000fea0003800000 */
[----:B------:R-:W-:Y:S01]  /*16e0*/  BPT.TRAP 0x1 ;  /* 0x000000040000795c */ /* 0x000fe20000300000 */
.L_x_20:
[----:B-1----:R-:W-:Y:S05]  /*16f0*/  @P0 BRA `(.L_x_21) ;  /* 0x0000000000080947 */ /* 0x002fea0003800000 */
[----:B------:R-:W1:Y:S02]  /*1700*/  SYNCS.PHASECHK.TRANS64.TRYWAIT P0, [UR6], R8 ;  /* 0x00000008ff0075a7 */ /* 0x000e640008000146 */
[----:B-1----:R-:W-:Y:S05]  /*1710*/  @!P0 BRA `(.L_x_22) ;  /* 0x0000006800d88947 */ /* 0x002fea0003800000 */
.L_x_21:
[----:B------:R-:W-:Y:S01]  /*1720*/  UIADD3 UR6, UR10, 0x20180, URZ ;  /* 0x000201800a067890 */ /* 0x000fe2000fffe03f */
[----:B------:R-:W-:Y:S01]  /*1730*/  WARPGROUP.ARRIVE ;  /* 0x00000000000079c5 */ /* 0x000fe20000000000 */
[----:B------:R-:W-:Y:S01]  /*1740*/  ULOP3.LUT UR12, UR11, 0x10000, URZ, 0xfc, !UPT ;  /* 0x000100000b0c7892 */ /* 0x000fe2000f8efc3f */
[----:B------:R-:W-:Y:S01]  /*1750*/  CS2R R14, SRZ ;  /* 0x00000000000e7805 */ /* 0x000fe2000001ff00 */
[----:B------:R-:W-:Y:S01]  /*1760*/  USHF.R.U32.HI UR6, URZ, 0x4, UR6 ;  /* 0x000000043f067899 */ /* 0x000fe20008011606 */
[----:B------:R-:W-:Y:S01]  /*1770*/  IMAD.MOV.U32 R13, RZ, RZ, RZ ;  /* 0x000000ffff0d7224 */ /* 0x000fe200078e00ff */
[----:B------:R-:W-:Y:S01]  /*1780*/  ULEA UR12, UR5, UR12, 0xa ;  /* 0x0000000c050c7291 */ /* 0x000fe2000f8e503f */
[----:B------:R-:W-:Y:S01]  /*1790*/  CS2R R16, SRZ ;  /* 0x0000000000107805 */ /* 0x000fe2000001ff00 */
[----:B------:R-:W-:Y:S01]  /*17a0*/  ULOP3.LUT UR6, UR6, 0x3fff, URZ, 0xc0, !UPT ;  /* 0x00003fff06067892 */ /* 0x000fe2000f8ec03f */
[----:B------:R-:W-:Y:S01]  /*17b0*/  CS2R R18, SRZ ;  /* 0x0000000000127805 */ /* 0x000fe2000001ff00 */
[----:B------:R-:W-:Y:S01]  /*17c0*/  UMOV UR13, 0x40000040 ;  /* 0x40000040000d7882 */ /* 0x000fe20000000000 */
[----:B------:R-:W-:Y:S01]  /*17d0*/  UMOV UR15, 0x40000040 ;  /* 0x40000040000f7882 */ /* 0x000fe20000000000 */
[----:B------:R-:W-:Y:S01]  /*17e0*/  ULOP3.LUT UR6, UR6, 0x10000, URZ, 0xfc, !UPT ;  /* 0x0001000006067892 */ /* 0x000fe2000f8efc3f */
[----:B------:R-:W-:Y:S01]  /*17f0*/  CS2R R20, SRZ ;  /* 0x0000000000147805 */ /* 0x000fe2000001ff00 */
[----:B------:R-:W-:Y:S01]  /*1800*/  UMOV UR16, UR12 ;  /* 0x0000000c00107c82 */ /* 0x000fe20008000000 */
[----:B------:R-:W-:Y:S01]  /*1810*/  UMOV UR17, UR13 ;  /* 0x0000000d00117c82 */ /* 0x000fe20008000000 */
[----:B------:R-:W-:Y:S01]  /*1820*/  UIMAD UR8, UR5, 0x280, UR6 ;  /* 0x00000280050878a4 */ /* 0x000fe2000f8e0206 */
[----:B------:R-:W-:Y:S01]  /*1830*/  CS2R R22, SRZ ;  /* 0x0000000000167805 */ /* 0x000fe2000001ff00 */
[----:B------:R-:W-:Y:S01]  /*1840*/  UMOV UR19, 0x40000040 ;  /* 0x4000004000137882 */ /* 0x000fe20000000000 */
[----:B------:R-:W-:Y:S01]  /*1850*/  CS2R R64, SRZ ;  /* 0x0000000000407805 */ /* 0x000fe2000001ff00 */
[----:B------:R-:W-:Y:S01]  /*1860*/  UIADD3 UR18, UR8, 0x80, URZ ;  /* 0x0000008008127890 */ /* 0x000fe2000fffe03f */
[----:B------:R-:W-:Y:S01]  /*1870*/  CS2R R66, SRZ ;  /* 0x0000000000427805 */ /* 0x000fe2000001ff00 */
[----:B------:R-:W-:Y:S01]  /*1880*/  UIADD3 UR6, UR8, 0x100, URZ ;  /* 0x0000010008067890 */ /* 0x000fe2000fffe03f */
[----:B------:R-:W-:Y:S01]  /*1890*/  CS2R R68, SRZ ;  /* 0x0000000000447805 */ /* 0x000fe2000001ff00 */
[----:B------:R-:W-:Y:S01]  /*18a0*/  UMOV UR14, UR8 ;  /* 0x00000008000e7c82 */ /* 0x000fe20008000000 */
[----:B------:R-:W-:Y:S01]  /*18b0*/  UIADD3 UR7, UR8, 0x180, URZ ;  /* 0x0000018008077890 */ /* 0x000fe2000fffe03f */
[----:B------:R-:W-:Y:S01]  /*18c0*/  QGMMA.64x16x32.F32.E4M3.E4M3 R56, gdesc[UR12], RZ, !UPT ;  /* 0x002000000c3879f3 */ /* 0x000fe2000c7008ff */
[----:B------:R-:W-:Y:S01]  /*18d0*/  UIADD3 UR14, UR8, 0x6, URZ ;  /* 0x00000006080e7890 */ /* 0x000fe2000fffe03f */
[----:B------:R-:W-:Y:S01]  /*18e0*/  CS2R R70, SRZ ;  /* 0x0000000000467805 */ /* 0x000fe2000001ff00 */
[----:B------:R-:W-:Y:S01]  /*18f0*/  UMOV UR15, 0x40000040 ;  /* 0x40000040000f7882 */ /* 0x000fe20000000000 */
[----:B------:R-:W-:Y:S01]  /*1900*/  QGMMA.64x16x32.F32.E4M3.E4M3 R48, gdesc[UR16], RZ, !UPT ;  /* 0x00200000103079f3 */ /* 0x000fe2000c7008ff */
[----:B------:R-:W-:Y:S01]  /*1910*/  UMOV UR16, UR12 ;  /* 0x0000000c00107c82 */ /* 0x000fe20008000000 */
[----:B------:R-:W-:Y:S01]  /*1920*/  UMOV UR17, UR13 ;  /* 0x0000000d00117c82 */ /* 0x000fe20008000000 */
[----:B------:R-:W-:Y:S01]  /*1930*/  UMOV UR18, UR6 ;  /* 0x0000000600127c82 */ /* 0x000fe20008000000 */
[----:B------:R-:W-:Y:S01]  /*1940*/  UMOV UR19, 0x40000040 ;  /* 0x4000004000137882 */ /* 0x000fe20000000000 */
[----:B------:R-:W-:Y:S01]  /*1950*/  UIADD3 UR6, UR8, 0x200, URZ ;  /* 0x0000020008067890 */ /* 0x000fe2000fffe03f */
        /* <DEDUP_REMOVED lines=13> */
[----:B------:R-:W-:Y:S01]  /*1a30*/  UIADD3 UR16, UR12, 0x2, URZ ;  /* 0x000000020c107890 */ /* 0x000fe2000fffe03f */
[----:B------:R-:W-:Y:S01]  /*1a40*/  CS2R R72, SRZ ;  /* 0x0000000000487805 */ /* 0x000fe2000001ff00 */
[----:B------:R-:W-:Y:S01]  /*1a50*/  UIADD3 UR18, UR8, 0x2, URZ ;  /* 0x0000000208127890 */ /* 0x000fe2000fffe03f */
[----:B------:R-:W-:Y:S01]  /*1a60*/  CS2R R74, SRZ ;  /* 0x00000000004a7805 */ /* 0x000fe2000001ff00 */
[----:B------:R-:W-:Y:S01]  /*1a70*/  UMOV UR17, 0x40000040 ;  /* 0x4000004000117882 */ /* 0x000fe20000000000 */
[----:B------:R-:W-:Y:S01]  /*1a80*/  UMOV UR19, 0x40000040 ;  /* 0x4000004000137882 */ /* 0x000fe20000000000 */
[----:B------:R-:W-:Y:S01]  /*1a90*/  UMOV UR13, 0x40000040 ;  /* 0x40000040000d7882 */ /* 0x000fe20000000000 */
[----:B------:R-:W-:-:S02]  /*1aa0*/  CS2R R76, SRZ ;  /* 0x00000000004c7805 */ /* 0x000fc4000001ff00 */
[----:B------:R-:W-:Y:S02]  /*1ab0*/  CS2R R78, SRZ ;  /* 0x00000000004e7805 */ /* 0x000fe4000001ff00 */
[----:B------:R-:W-:Y:S01]  /*1ac0*/  CS2R R80, SRZ ;  /* 0x0000000000507805 */ /* 0x000fe2000001ff00 */
[----:B------:R-:W-:Y:S01]  /*1ad0*/  IMAD.MOV.U32 R82, RZ, RZ, RZ ;  /* 0x000000ffff527224 */ /* 0x000fe200078e00ff */
[----:B------:R-:W-:Y:S02]  /*1ae0*/  CS2R R84, SRZ ;  /* 0x0000000000547805 */ /* 0x000fe4000001ff00 */
[----:B------:R-:W-:Y:S02]  /*1af0*/  CS2R R86, SRZ ;  /* 0x0000000000567805 */ /* 0x000fe4000001ff00 */
[----:B------:R-:W-:Y:S02]  /*1b00*/  CS2R R90, SRZ ;  /* 0x00000000005a7805 */ /* 0x000fe4000001ff00 */
[----:B------:R-:W-:-:S02]  /*1b10*/  CS2R R92, SRZ ;  /* 0x00000000005c7805 */ /* 0x000fc4000001ff00 */
[----:B------:R-:W-:Y:S01]  /*1b20*/  CS2R R94, SRZ ;  /* 0x00000000005e7805 */ /* 0x000fe2000001ff00 */
[----:B------:R-:W-:Y:S01]  /*1b30*/  QGMMA.64x16x32.F32.E4M3.E4M3 R56, gdesc[UR16], R56 ;  /* 0x00200000103879f3 */ /* 0x000fe20008700838 */
[----:B------:R-:W-:Y:S01]  /*1b40*/  UMOV UR18, UR6 ;  /* 0x0000000600127c82 */ /* 0x000fe20008000000 */
[----:B------:R-:W-:Y:S01]  /*1b50*/  UMOV UR19, 0x40000040 ;  /* 0x4000004000137882 */ /* 0x000fe20000000000 */
[----:B------:R-:W-:Y:S01]  /*1b60*/  UIADD3 UR6, UR8, 0x182, URZ ;  /* 0x0000018208067890 */ /* 0x000fe2000fffe03f */
[----:B------:R-:W-:Y:S01]  /*1b70*/  QGMMA.64x16x32.F32.E4M3.E4M3 R48, gdesc[UR16], R48 ;  /* 0x00200000103079f3 */ /* 0x000fe20008700830 */
[----:B------:R-:W-:Y:S01]  /*1b80*/  UMOV UR18, UR7 ;  /* 0x0000000700127c82 */ /* 0x000fe20008000000 */
[----:B------:R-:W-:Y:S01]  /*1b90*/  UMOV UR19, 0x40000040 ;  /* 0x4000004000137882 */ /* 0x000fe20000000000 */
[----:B------:R-:W-:Y:S01]  /*1ba0*/  UIADD3 UR7, UR8, 0x202, URZ ;  /* 0x0000020208077890 */ /* 0x000fe2000fffe03f */
[----:B------:R-:W-:Y:S02]  /*1bb0*/  QGMMA.64x16x32.F32.E4M3.E4M3 R40, gdesc[UR16], R40 ;  /* 0x00200000102879f3 */ /* 0x000fe40008700828 */
[----:B------:R-:W-:Y:S01]  /*1bc0*/  UMOV UR18, UR6 ;  /* 0x0000000600127c82 */ /* 0x000fe20008000000 */
[----:B------:R-:W-:Y:S01]  /*1bd0*/  UMOV UR19, 0x40000040 ;  /* 0x4000004000137882 */ /* 0x000fe20000000000 */
[----:B------:R-:W-:Y:S01]  /*1be0*/  UIADD3 UR6, UR8, 0x84, URZ ;  /* 0x0000008408067890 */ /* 0x000fe2000fffe03f */
[----:B------:R-:W-:Y:S01]  /*1bf0*/  QGMMA.64x16x32.F32.E4M3.E4M3 R32, gdesc[UR16], R32 ;  /* 0x00200000102079f3 */ /* 0x000fe20008700820 */
[----:B------:R-:W-:Y:S01]  /*1c00*/  UMOV UR18, UR7 ;  /* 0x0000000700127c82 */ /* 0x000fe20008000000 */
[----:B------:R-:W-:Y:S01]  /*1c10*/  UMOV UR19, 0x40000040 ;  /* 0x4000004000137882 */ /* 0x000fe20000000000 */
[----:B------:R-:W-:Y:S01]  /*1c20*/  UIADD3 UR7, UR8, 0x104, URZ ;  /* 0x0000010408077890 */ /* 0x000fe2000fffe03f */
[----:B------:R-:W-:Y:S01]  /*1c30*/  QGMMA.64x16x32.F32.E4M3.E4M3 R24, gdesc[UR16], R24 ;  /* 0x00200000101879f3 */ /* 0x000fe20008700818 */
[----:B------:R-:W-:-:S02]  /*1c40*/  UIADD3 UR16, UR12, 0x4, URZ ;  /* 0x000000040c107890 */ /* 0x000fc4000fffe03f */
[----:B------:R-:W-:Y:S01]  /*1c50*/  UIADD3 UR18, UR8, 0x4, URZ ;  /* 0x0000000408127890 */ /* 0x000fe2000fffe03f */
[----:B------:R-:W-:Y:S01]  /*1c60*/  UMOV UR17, 0x40000040 ;  /* 0x4000004000117882 */ /* 0x000fe20000000000 */
[----:B------:R-:W-:Y:S01]  /*1c70*/  UMOV UR19, 0x40000040 ;  /* 0x4000004000137882 */ /* 0x000fe20000000000 */
[----:B------:R-:W-:-:S06]  /*1c80*/  UIADD3 UR12, UR12, 0x6, URZ ;  /* 0x000000060c0c7890 */ /* 0x000fcc000fffe03f */
        /* <DEDUP_REMOVED lines=11> */
[----:B------:R-:W-:Y:S01]  /*1d40*/  UMOV UR6, 0x4 ;  /* 0x0000000400067882 */ /* 0x000fe20000000000 */
[----:B------:R-:W-:Y:S01]  /*1d50*/  QGMMA.64x16x32.F32.E4M3.E4M3 R32, gdesc[UR16], R32 ;  /* 0x00200000102079f3 */ /* 0x000fe20008700820 */
[----:B------:R-:W-:Y:S01]  /*1d60*/  UMOV UR18, UR7 ;  /* 0x0000000700127c82 */ /* 0x000fe20008000000 */
[----:B------:R-:W-:Y:S01]  /*1d70*/  UMOV UR19, 0x40000040 ;  /* 0x4000004000137882 */ /* 0x000fe20000000000 */
[----:B------:R-:W-:Y:S01]  /*1d80*/  UIADD3 UR7, UR8, 0x86, URZ ;  /* 0x0000008608077890 */ /* 0x000fe2000fffe03f */
[----:B------:R-:W-:Y:S01]  /*1d90*/  QGMMA.64x16x32.F32.E4M3.E4M3 R24, gdesc[UR16], R24 ;  /* 0x00200000101879f3 */ /* 0x000fe20008700818 */
[----:B------:R-:W-:-:S03]  /*1da0*/  UIADD3 UR16, UR8, 0x106, URZ ;  /* 0x0000010608107890 */ /* 0x000fc6000fffe03f */
[----:B------:R-:W-:Y:S02]  /*1db0*/  QGMMA.64x16x32.F32.E4M3.E4M3 R56, gdesc[UR12], R56 ;  /* 0x002000000c3879f3 */ /* 0x000fe40008700838 */
[----:B------:R-:W-:Y:S01]  /*1dc0*/  UMOV UR14, UR7 ;  /* 0x00000007000e7c82 */ /* 0x000fe20008000000 */
[----:B------:R-:W-:Y:S01]  /*1dd0*/  UIADD3 UR7, UR8, 0x186, URZ ;  /* 0x0000018608077890 */ /* 0x000fe2000fffe03f */
[----:B------:R-:W-:Y:S01]  /*1de0*/  UMOV UR15, 0x40000040 ;  /* 0x40000040000f7882 */ /* 0x000fe20000000000 */
[----:B------:R-:W-:Y:S01]  /*1df0*/  UIADD3 UR8, UR8, 0x206, URZ ;  /* 0x0000020608087890 */ /* 0x000fe2000fffe03f */
[----:B------:R-:W-:Y:S01]  /*1e00*/  QGMMA.64x16x32.F32.E4M3.E4M3 R48, gdesc[UR12], R48 ;  /* 0x002000000c3079f3 */ /* 0x000fe20008700830 */
[----:B------:R-:W-:Y:S01]  /*1e10*/  UMOV UR14, UR16 ;  /* 0x00000010000e7c82 */ /* 0x000fe20008000000 */
[----:B------:R-:W-:Y:S02]  /*1e20*/  UMOV UR15, 0x40000040 ;  /* 0x40000040000f7882 */ /* 0x000fe40000000000 */
[----:B------:R-:W-:Y:S01]  /*1e30*/  QGMMA.64x16x32.F32.E4M3.E4M3 R40, gdesc[UR12], R40 ;  /* 0x002000000c2879f3 */ /* 0x000fe20008700828 */
[----:B------:R-:W-:Y:S01]  /*1e40*/  UMOV UR14, UR7 ;  /* 0x00000007000e7c82 */ /* 0x000fe20008000000 */
[----:B------:R-:W-:Y:S01]  /*1e50*/  ULDC UR7, c[0x0][0x50c] ;  /* 0x0001430000077ab9 */ /* 0x000fe20000000800 */
[----:B------:R-:W-:Y:S01]  /*1e60*/  UMOV UR15, 0x40000040 ;  /* 0x40000040000f7882 */ /* 0x000fe20000000000 */
[----:B------:R-:W-:Y:S01]  /*1e70*/  UISETP.NE.AND UP0, UPT, UR7, 0x4, UPT ;  /* 0x000000040700788c */ /* 0x000fe2000bf05270 */
[----:B------:R-:W-:Y:S01]  /*1e80*/  QGMMA.64x16x32.F32.E4M3.E4M3 R32, gdesc[UR12], R32 ;  /* 0x002000000c2079f3 */ /* 0x000fe20008700820 */
[----:B------:R-:W-:-:S02]  /*1e90*/  UMOV UR14, UR8 ;  /* 0x00000008000e7c82 */ /* 0x000fc40008000000 */
[----:B------:R-:W-:Y:S01]  /*1ea0*/  USEL UR7, URZ, 0x1, UP0 ;  /* 0x000000013f077887 */ /* 0x000fe20008000000 */
[----:B------:R-:W-:Y:S02]  /*1eb0*/  UMOV UR15, 0x40000040 ;  /* 0x40000040000f7882 */ /* 0x000fe40000000000 */
[----:B------:R-:W-:Y:S03]  /*1ec0*/  QGMMA.64x16x32.F32.E4M3.E4M3 R24, gdesc[UR12], R24, gsb0 ;  /* 0x002000000c1879f3 */ /* 0x000fe60008000818 */
[----:B------:R-:W-:-:S13]  /*1ed0*/  ISETP.NE.AND P0, PT, RZ, UR7, PT ;  /* 0x00000007ff007c0c */ /* 0x000fda000bf05270 */
[----:B------:R-:W-:Y:S05]  /*1ee0*/  @!P0 BRA `(.L_x_23) ;  /* 0x0000000000a88947 */ /* 0x000fea0003800000 */
[----:B------:R-:W-:Y:S02]  /*1ef0*/  WARPGROUP.DEPBAR.LE gsb0, 0x0 ;  /* 0x00008000000079c5 */ /* 0x000fe40000010000 */
[----:B------:R-:W-:-:S01]  /*1f00*/  FADD R95, RZ, R56 ;  /* 0x00000038ff5f7221 */ /* 0x000fc20000000000 */
[----:B------:R-:W-:Y:S01]  /*1f10*/  FADD R94, RZ, R57 ;  /* 0x00000039ff5e7221 */ /* 0x000fe20000000000 */
        /* <DEDUP_REMOVED lines=38> */
[----:B------:R-:W-:-:S06]  /*2180*/  UMOV UR6, URZ ;  /* 0x0000003f00067c82 */ /* 0x000fcc0008000000 */
.L_x_23:
[----:B------:R-:W-:-:S04]  /*2190*/  UIADD3 UR12, UR5, 0x1, URZ ;  /* 0x00000001050c7890 */ /* 0x000fc8000fffe03f */
[----:B------:R-:W-:-:S04]  /*21a0*/  UISETP.NE.AND UP0, UPT, UR12, 0x8, UPT ;  /* 0x000000080c00788c */ /* 0x000fc8000bf05270 */
[----:B------:R-:W-:Y:S02]  /*21b0*/  USEL UR8, URZ, 0x1, UP0 ;  /* 0x000000013f087887 */ /* 0x000fe40008000000 */
[----:B------:R-:W-:Y:S02]  /*21c0*/  USEL UR12, UR12, URZ, UP0 ;  /* 0x0000003f0c0c7287 */ /* 0x000fe40008000000 */
[----:B------:R-:W-:-:S06]  /*21d0*/  ULOP3.LUT UR8, UR4, UR8, URZ, 0x3c, !UPT ;  /* 0x0000000804087292 */ /* 0x000fcc000f8e3c3f */
[----:B------:R-:W-:Y:S01]  /*21e0*/  IMAD.U32 R97, RZ, RZ, UR8 ;  /* 0x00000008ff617e24 */ /* 0x000fe2000f8e00ff */
[----:B------:R-:W-:-:S06]  /*21f0*/  UMOV UR8, 0x1 ;  /* 0x0000000100087882 */ /* 0x000fcc0000000000 */
.L_x_18:
[----:B------:R-:W-:-:S04]  /*2200*/  UISETP.LT.AND UP0, UPT, UR9, 0x1, UPT ;  /* 0x000000010900788c */ /* 0x000fc8000bf01270 */
[----:B------:R-:W-:-:S04]  /*2210*/  USEL UR13, UR9, 0x1, UP0 ;  /* 0x00000001090d7887 */ /* 0x000fc80008000000 */
[----:B------:R-:W-:-:S04]  /*2220*/  UIADD3 UR13, UR9, -UR13, URZ ;  /* 0x8000000d090d7290 */ /* 0x000fc8000fffe03f */
[----:B------:R-:W-:-:S06]  /*2230*/  UISETP.GE.AND UP0, UPT, UR13, 0x1, UPT ;  /* 0x000000010d00788c */ /* 0x000fcc000bf06270 */
[----:B------:R-:W-:-:S13]  /*2240*/  PLOP3.LUT P0, PT, PT, PT, UP0, 0x80, 0x0 ;  /* 0x000000000000781c */ /* 0x000fda0003f0f008 */
[----:B------:R-:W-:Y:S05]  /*2250*/  @!P0 BRA `(.L_x_24) ;  /* 0x0000000800e88947 */ /* 0x000fea0003800000 */
[----:B-1----:R-:W-:Y:S02]  /*2260*/  IMAD.U32 R9, RZ, RZ, UR5 ;  /* 0x00000005ff097e24 */ /* 0x002fe4000f8e00ff */
[----:B0-----:R-:W-:Y:S01]  /*2270*/  IMAD.U32 R8, RZ, RZ, UR13 ;  /* 0x0000000dff087e24 */ /* 0x001fe2000f8e00ff */
[----:B------:R-:W-:-:S06]  /*2280*/  ULDC UR13, c[0x0][0x50c] ;  /* 0x00014300000d7ab9 */ /* 0x000fcc0000000800 */
.L_x_32:
[----:B------:R-:W-:-:S13]  /*2290*/  ISETP.NE.AND P1, PT, R96, 0x3, PT ;  /* 0x000000036000780c */ /* 0x000fda0003f25270 */
[----:B------:R-:W-:Y:S05]  /*22a0*/  @!P1 BRA `(.L_x_25) ;  /* 0x0000000000049947 */ /* 0x000fea0003800000 */
[----:B------:R-:W-:Y:S01]  /*22b0*/  BPT.TRAP 0x1 ;  /* 0x000000040000795c */ /* 0x000fe20000300000 */
.L_x_25:
[----:B------:R-:W0:Y:S01]  /*22c0*/  S2UR UR14, SR_CgaCtaId ;  /* 0x00000000000e79c3 */ /* 0x000e220000008800 */
[----:B------:R-:W-:Y:S01]  /*22d0*/  UMOV UR10, 0x400 ;  /* 0x00000400000a7882 */ /* 0x000fe20000000000 */
[----:B------:R-:W-:Y:S01]  /*22e0*/  SHF.L.U32 R10, R97, 0x1f, RZ ;  /* 0x0000001f610a7819 */ /* 0x000fe200000006ff */
[----:B0-----:R-:W-:-:S04]  /*22f0*/  ULEA UR10, UR14, UR10, 0x18 ;  /* 0x0000000a0e0a7291 */ /* 0x001fc8000f8ec03f */
[----:B------:R-:W-:-:S09]  /*2300*/  ULEA UR14, UR12, UR10, 0x3 ;  /* 0x0000000a0c0e7291 */ /* 0x000fd2000f8e183f */
[----:B------:R0:W1:Y:S01]  /*2310*/  SYNCS.PHASECHK.TRANS64.TRYWAIT P0, [UR14], R10 ;  /* 0x0000000aff0075a7 */ /* 0x000062000800014e */
[----:B------:R-:W-:Y:S05]  /*2320*/  @!P1 BRA `(.L_x_26) ;  /* 0x0000000000049947 */ /* 0x000fea0003800000 */
[----:B------:R-:W-:Y:S01]  /*2330*/  BPT.TRAP 0x1 ;  /* 0x000000040000795c */ /* 0x000fe20000300000 */
.L_x_26:
[----:B-1----:R-:W-:Y:S05]  /*2340*/  @P0 BRA `(.L_x_27) ;  /* 0x0000000000080947 */ /* 0x002fea0003800000 */
[----:B------:R-:W1:Y:S02]  /*2350*/  SYNCS.PHASECHK.TRANS64.TRYWAIT P0, [UR14], R10 ;  /* 0x0000000aff0075a7 */ /* 0x000e64000800014e */
[----:B-1----:R-:W-:Y:S05]  /*2360*/  @!P0 BRA `(.L_x_28) ;  /* 0x0000005c00dc8947 */ /* 0x002fea0003800000 */
.L_x_27:
[----:B------:R-:W-:Y:S01]  /*2370*/  UIADD3 UR14, UR10, 0x20180, URZ ;  /* 0x000201800a0e7890 */ /* 0x000fe2000fffe03f */
[----:B------:R-:W-:Y:S01]  /*2380*/  WARPGROUP.ARRIVE ;  /* 0x00000000000079c5 */ /* 0x000fe20000000000 */
[----:B------:R-:W-:Y:S02]  /*2390*/  UISETP.NE.AND UP0, UPT, UR7, URZ, UPT ;  /* 0x0000003f0700728c */ /* 0x000fe4000bf05270 */
[----:B------:R-:W-:Y:S02]  /*23a0*/  USHF.R.U32.HI UR15, URZ, 0x4, UR14 ;  /* 0x000000043f0f7899 */ /* 0x000fe4000801160e */
[----:B------:R-:W-:Y:S02]  /*23b0*/  USEL UR8, UR8, URZ, !UP0 ;  /* 0x0000003f08087287 */ /* 0x000fe4000c000000 */
[----:B------:R-:W-:Y:S02]  /*23c0*/  ULOP3.LUT UR15, UR15, 0x3fff, URZ, 0xc0, !UPT ;  /* 0x00003fff0f0f7892 */ /* 0x000fe4000f8ec03f */
[----:B------:R-:W-:-:S02]  /*23d0*/  ULOP3.LUT UR14, UR11, 0x10000, URZ, 0xfc, !UPT ;  /* 0x000100000b0e7892 */ /* 0x000fc4000f8efc3f */
[----:B------:R-:W-:Y:S02]  /*23e0*/  ULOP3.LUT UR15, UR15, 0x10000, URZ, 0xfc, !UPT ;  /* 0x000100000f0f7892 */ /* 0x000fe4000f8efc3f */
[----:B------:R-:W-:Y:S02]  /*23f0*/  UISETP.NE.U32.AND UP0, UPT, UR8, URZ, UPT ;  /* 0x0000003f0800728c */ /* 0x000fe4000bf05070 */
[----:B------:R-:W-:Y:S02]  /*2400*/  UIMAD UR8, UR12, 0x280, UR15 ;  /* 0x000002800c0878a4 */ /* 0x000fe4000f8e020f */
[----:B------:R-:W-:Y:S02]  /*2410*/  ULEA UR14, UR12, UR14, 0xa ;  /* 0x0000000e0c0e7291 */ /* 0x000fe4000f8e503f */
[----:B------:R-:W-:Y:S02]  /*2420*/  UIADD3 UR22, UR8, 0x80, URZ ;  /* 0x0000008008167890 */ /* 0x000fe4000fffe03f */
[----:B------:R-:W-:Y:S01]  /*2430*/  UIADD3 UR7, UR8, 0x100, URZ ;  /* 0x0000010008077890 */ /* 0x000fe2000fffe03f */
[----:B------:R-:W-:-:S02]  /*2440*/  UMOV UR17, 0x40000040 ;  /* 0x4000004000117882 */ /* 0x000fc40000000000 */
[----:B------:R-:W-:Y:S01]  /*2450*/  UMOV UR16, UR14 ;  /* 0x0000000e00107c82 */ /* 0x000fe20008000000 */
[----:B------:R-:W-:Y:S01]  /*2460*/  UMOV UR18, UR8 ;  /* 0x0000000800127c82 */ /* 0x000fe20008000000 */
[----:B------:R-:W-:Y:S01]  /*2470*/  UMOV UR19, 0x40000040 ;  /* 0x4000004000137882 */ /* 0x000fe20000000000 */
[----:B------:R-:W-:Y:S01]  /*2480*/  UMOV UR20, UR16 ;  /* 0x0000001000147c82 */ /* 0x000fe20008000000 */
[----:B------:R-:W-:Y:S01]  /*2490*/  UMOV UR21, UR17 ;  /* 0x0000001100157c82 */ /* 0x000fe20008000000 */
[----:B------:R-:W-:Y:S01]  /*24a0*/  UIADD3 UR15, UR8, 0x180, URZ ;  /* 0x00000180080f7890 */ /* 0x000fe2000fffe03f */
[----:B------:R-:W-:Y:S01]  /*24b0*/  QGMMA.64x16x32.F32.E4M3.E4M3 R56, gdesc[UR16], R56, UP0 ;  /* 0x00200000103879f3 */ /* 0x000fe2000bf00838 */
[----:B------:R-:W-:Y:S01]  /*24c0*/  UMOV UR23, 0x40000040 ;  /* 0x4000004000177882 */ /* 0x000fe20000000000 */
[----:B------:R-:W-:Y:S01]  /*24d0*/  UMOV UR18, UR7 ;  /* 0x0000000700127c82 */ /* 0x000fe20008000000 */
[----:B------:R-:W-:Y:S01]  /*24e0*/  UMOV UR19, 0x40000040 ;  /* 0x4000004000137882 */ /* 0x000fe20000000000 */
[----:B------:R-:W-:Y:S01]  /*24f0*/  QGMMA.64x16x32.F32.E4M3.E4M3 R48, gdesc[UR20], R48, UP0 ;  /* 0x00200000143079f3 */ /* 0x000fe2000bf00830 */
[----:B------:R-:W-:-:S02]  /*2500*/  UIADD3 UR20, UR8, 0x200, URZ ;  /* 0x0000020008147890 */ /* 0x000fc4000fffe03f */
[----:B------:R-:W-:Y:S01]  /*2510*/  UIADD3 UR22, UR8, 0x82, URZ ;  /* 0x0000008208167890 */ /* 0x000fe2000fffe03f */
[----:B------:R-:W-:Y:S01]  /*2520*/  QGMMA.64x16x32.F32.E4M3.E4M3 R40, gdesc[UR16], R40, UP0 ;  /* 0x00200000102879f3 */ /* 0x000fe2000bf00828 */
[----:B------:R-:W-:Y:S01]  /*2530*/  UMOV UR18, UR15 ;  /* 0x0000000f00127c82 */ /* 0x000fe20008000000 */
[----:B------:R-:W-:Y:S01]  /*2540*/  UMOV UR19, 0x40000040 ;  /* 0x4000004000137882 */ /* 0x000fe20000000000 */
[----:B------:R-:W-:Y:S01]  /*2550*/  UIADD3 UR7, UR8, 0x102, URZ ;  /* 0x0000010208077890 */ /* 0x000fe2000fffe03f */
[----:B------:R-:W-:Y:S01]  /*2560*/  QGMMA.64x16x32.F32.E4M3.E4M3 R32, gdesc[UR16], R32, UP0 ;  /* 0x00200000102079f3 */ /* 0x000fe2000bf00820 */
[----:B------:R-:W-:Y:S01]  /*2570*/  UMOV UR18, UR20 ;  /* 0x0000001400127c82 */ /* 0x000fe20008000000 */
[----:B------:R-:W-:Y:S01]  /*2580*/  UMOV UR19, 0x40000040 ;  /* 0x4000004000137882 */ /* 0x000fe20000000000 */
[----:B------:R-:W-:Y:S01]  /*2590*/  UIADD3 UR15, UR8, 0x182, URZ ;  /* 0x00000182080f7890 */ /* 0x000fe2000fffe03f */
[----:B------:R-:W-:Y:S01]  /*25a0*/  QGMMA.64x16x32.F32.E4M3.E4M3 R24, gdesc[UR16], R24, UP0 ;  /* 0x00200000101879f3 */ /* 0x000fe2000bf00818 */
[----:B------:R-:W-:-:S02]  /*25b0*/  UIADD3 UR16, UR14, 0x2, URZ ;  /* 0x000000020e107890 */ /* 0x000fc4000fffe03f */
[----:B------:R-:W-:Y:S01]  /*25c0*/  UIADD3 UR18, UR8, 0x2, URZ ;  /* 0x0000000208127890 */ /* 0x000fe2000fffe03f */
[----:B------:R-:W-:Y:S01]  /*25d0*/  UMOV UR17, 0x40000040 ;  /* 0x4000004000117882 */ /* 0x000fe20000000000 */
[----:B------:R-:W-:Y:S01]  /*25e0*/  UMOV UR19, 0x40000040 ;  /* 0x4000004000137882 */ /* 0x000fe20000000000 */
[----:B------:R-:W-:Y:S02]  /*25f0*/  UMOV UR21, UR17 ;  /* 0x0000001100157c82 */ /* 0x000fe40008000000 */
[----:B------:R-:W-:Y:S01]  /*2600*/  UMOV UR20, UR16 ;  /* 0x0000001000147c82 */ /* 0x000fe20008000000 */
[----:B------:R-:W-:Y:S01]  /*2610*/  UMOV UR23, 0x40000040 ;  /* 0x4000004000177882 */ /* 0x000fe20000000000 */
[----:B------:R-:W-:-:S04]  /*2620*/  UIADD3 UR6, UR6, 0x4, URZ ;  /* 0x0000000406067890 */ /* 0x000fc8000fffe03f */
[----:B------:R-:W-:Y:S01]  /*2630*/  UISETP.NE.AND UP0, UPT, UR6, UR13, UPT ;  /* 0x0000000d0600728c */ /* 0x000fe2000bf05270 */
[----:B------:R-:W-:Y:S01]  /*2640*/  QGMMA.64x16x32.F32.E4M3.E4M3 R56, gdesc[UR16], R56 ;  /* 0x00200000103879f3 */ /* 0x000fe20008700838 */
[----:B------:R-:W-:Y:S01]  /*2650*/  UMOV UR18, UR7 ;  /* 0x0000000700127c82 */ /* 0x000fe20008000000 */
[----:B------:R-:W-:Y:S01]  /*2660*/  UMOV UR19, 0x40000040 ;  /* 0x4000004000137882 */ /* 0x000fe20000000000 */
[----:B------:R-:W-:Y:S01]  /*2670*/  UIADD3 UR7, UR8, 0x104, URZ ;  /* 0x0000010408077890 */ /* 0x000fe2000fffe03f */
[----:B------:R-:W-:Y:S01]  /*2680*/  QGMMA.64x16x32.F32.E4M3.E4M3 R48, gdesc[UR20], R48 ;  /* 0x00200000143079f3 */ /* 0x000fe20008700830 */
[----:B------:R-:W-:Y:S02]  /*2690*/  UIADD3 UR20, UR8, 0x202, URZ ;  /* 0x0000020208147890 */ /* 0x000fe4000fffe03f */
[----:B------:R-:W-:Y:S01]  /*26a0*/  UIADD3 UR22, UR8, 0x84, URZ ;  /* 0x0000008408167890 */ /* 0x000fe2000fffe03f */
[----:B------:R-:W-:Y:S01]  /*26b0*/  QGMMA.64x16x32.F32.E4M3.E4M3 R40, gdesc[UR16], R40 ;  /* 0x00200000102879f3 */ /* 0x000fe20008700828 */
[----:B------:R-:W-:Y:S01]  /*26c0*/  UMOV UR18, UR15 ;  /* 0x0000000f00127c82 */ /* 0x000fe20008000000 */
[----:B------:R-:W-:Y:S01]  /*26d0*/  UMOV UR19, 0x40000040 ;  /* 0x4000004000137882 */ /* 0x000fe20000000000 */
[----:B------:R-:W-:Y:S01]  /*26e0*/  UIADD3 UR15, UR8, 0x184, URZ ;  /* 0x00000184080f7890 */ /* 0x000fe2000fffe03f */
[----:B------:R-:W-:Y:S01]  /*26f0*/  QGMMA.64x16x32.F32.E4M3.E4M3 R32, gdesc[UR16], R32 ;  /* 0x00200000102079f3 */ /* 0x000fe20008700820 */
[----:B------:R-:W-:Y:S01]  /*2700*/  UMOV UR18, UR20 ;  /* 0x0000001400127c82 */ /* 0x000fe20008000000 */
[----:B------:R-:W-:Y:S01]  /*2710*/  UMOV UR19, 0x40000040 ;  /* 0x4000004000137882 */ /* 0x000fe20000000000 */
[----:B------:R-:W-:Y:S01]  /*2720*/  UMOV UR23, 0x40000040 ;  /* 0x4000004000177882 */ /* 0x000fe20000000000 */
[----:B------:R-:W-:Y:S01]  /*2730*/  QGMMA.64x16x32.F32.E4M3.E4M3 R24, gdesc[UR16], R24 ;  /* 0x00200000101879f3 */ /* 0x000fe20008700818 */
[----:B------:R-:W-:-:S02]  /*2740*/  UIADD3 UR16, UR14, 0x4, URZ ;  /* 0x000000040e107890 */ /* 0x000fc4000fffe03f */
[----:B------:R-:W-:Y:S01]  /*2750*/  UIADD3 UR18, UR8, 0x4, URZ ;  /* 0x0000000408127890 */ /* 0x000fe2000fffe03f */
[----:B------:R-:W-:Y:S01]  /*2760*/  UMOV UR17, 0x40000040 ;  /* 0x4000004000117882 */ /* 0x000fe20000000000 */
[----:B------:R-:W-:Y:S01]  /*2770*/  UMOV UR19, 0x40000040 ;  /* 0x4000004000137882 */ /* 0x000fe20000000000 */
[----:B------:R-:W-:Y:S02]  /*2780*/  UMOV UR21, UR17 ;  /* 0x0000001100157c82 */ /* 0x000fe40008000000 */
[----:B------:R-:W-:-:S04]  /*2790*/  UMOV UR20, UR16 ;  /* 0x0000001000147c82 */ /* 0x000fc80008000000 */
        /* <DEDUP_REMOVED lines=10> */
[----:B------:R-:W-:Y:S01]  /*2840*/  UMOV UR23, 0x40000040 ;  /* 0x4000004000177882 */ /* 0x000fe20000000000 */
[----:B------:R-:W-:Y:S01]  /*2850*/  QGMMA.64x16x32.F32.E4M3.E4M3 R32, gdesc[UR16], R32 ;  /* 0x00200000102079f3 */ /* 0x000fe20008700820 */
[----:B------:R-:W-:Y:S01]  /*2860*/  UMOV UR18, UR20 ;  /* 0x0000001400127c82 */ /* 0x000fe20008000000 */
[----:B------:R-:W-:-:S02]  /*2870*/  UMOV UR19, 0x40000040 ;  /* 0x4000004000137882 */ /* 0x000fc40000000000 */
[----:B------:R-:W-:Y:S01]  /*2880*/  QGMMA.64x16x32.F32.E4M3.E4M3 R24, gdesc[UR16], R24 ;  /* 0x00200000101879f3 */ /* 0x000fe20008700818 */
[----:B------:R-:W-:Y:S02]  /*2890*/  UIADD3 UR16, UR14, 0x6, URZ ;  /* 0x000000060e107890 */ /* 0x000fe4000fffe03f */
[----:B------:R-:W-:Y:S02]  /*28a0*/  UIADD3 UR18, UR8, 0x6, URZ ;  /* 0x0000000608127890 */ /* 0x000fe4000fffe03f */
[----:B------:R-:W-:Y:S01]  /*28b0*/  UIADD3 UR14, UR8, 0x186, URZ ;  /* 0x00000186080e7890 */ /* 0x000fe2000fffe03f */
[----:B------:R-:W-:Y:S01]  /*28c0*/  UMOV UR17, 0x40000040 ;  /* 0x4000004000117882 */ /* 0x000fe20000000000 */
[----:B------:R-:W-:Y:S01]  /*28d0*/  UMOV UR19, 0x40000040 ;  /* 0x4000004000137882 */ /* 0x000fe20000000000 */
[----:B------:R-:W-:Y:S01]  /*28e0*/  UMOV UR20, UR16 ;  /* 0x0000001000147c82 */ /* 0x000fe20008000000 */
[----:B------:R-:W-:Y:S01]  /*28f0*/  UMOV UR21, UR17 ;  /* 0x0000001100157c82 */ /* 0x000fe20008000000 */
[----:B------:R-:W-:-:S02]  /*2900*/  UIADD3 UR8, UR8, 0x206, URZ ;  /* 0x0000020608087890 */ /* 0x000fc4000fffe03f */
[----:B------:R-:W-:Y:S01]  /*2910*/  QGMMA.64x16x32.F32.E4M3.E4M3 R56, gdesc[UR16], R56 ;  /* 0x00200000103879f3 */ /* 0x000fe20008700838 */
[----:B------:R-:W-:Y:S01]  /*2920*/  UMOV UR18, UR7 ;  /* 0x0000000700127c82 */ /* 0x000fe20008000000 */
[----:B------:R-:W-:Y:S01]  /*2930*/  UMOV UR19, 0x40000040 ;  /* 0x4000004000137882 */ /* 0x000fe20000000000 */
[----:B------:R-:W-:Y:S01]  /*2940*/  USEL UR7, URZ, 0x1, UP0 ;  /* 0x000000013f077887 */ /* 0x000fe20008000000 */
[----:B------:R-:W-:Y:S04]  /*2950*/  QGMMA.64x16x32.F32.E4M3.E4M3 R48, gdesc[UR20], R48 ;  /* 0x00200000143079f3 */ /* 0x000fe80008700830 */
[----:B------:R-:W-:Y:S01]  /*2960*/  QGMMA.64x16x32.F32.E4M3.E4M3 R40, gdesc[UR16], R40 ;  /* 0x00200000102879f3 */ /* 0x000fe20008700828 */
[----:B------:R-:W-:Y:S01]  /*2970*/  UMOV UR18, UR14 ;  /* 0x0000000e00127c82 */ /* 0x000fe20008000000 */
[----:B------:R-:W-:Y:S01]  /*2980*/  UMOV UR19, 0x40000040 ;  /* 0x4000004000137882 */ /* 0x000fe20000000000 */
[----:B------:R-:W-:Y:S01]  /*2990*/  ISETP.NE.AND P0, PT, RZ, UR7, PT ;  /* 0x00000007ff007c0c */ /* 0x000fe2000bf05270 */
[----:B------:R-:W-:Y:S01]  /*29a0*/  QGMMA.64x16x32.F32.E4M3.E4M3 R32, gdesc[UR16], R32 ;  /* 0x00200000102079f3 */ /* 0x000fe20008700820 */
[----:B------:R-:W-:Y:S01]  /*29b0*/  UMOV UR18, UR8 ;  /* 0x0000000800127c82 */ /* 0x000fe20008000000 */
[----:B------:R-:W-:-:S02]  /*29c0*/  UMOV UR19, 0x40000040 ;  /* 0x4000004000137882 */ /* 0x000fc40000000000 */
[----:B------:R-:W-:Y:S03]  /*29d0*/  QGMMA.64x16x32.F32.E4M3.E4M3 R24, gdesc[UR16], R24, gsb0 ;  /* 0x00200000101879f3 */ /* 0x000fe60008000818 */
[----:B------:R-:W-:-:S05]  /*29e0*/  WARPGROUP.DEPBAR.LE gsb0, 0x1 ;  /* 0x00008000000079c5 */ /* 0x000fca0000010100 */
[----:B------:R-:W-:Y:S05]  /*29f0*/  @!P0 BRA `(.L_x_29) ;  /* 0x0000000000a88947 */ /* 0x000fea0003800000 */
[----:B------:R-:W-:Y:S02]  /*2a00*/  WARPGROUP.DEPBAR.LE gsb0, 0x0 ;  /* 0x00008000000079c5 */ /* 0x000fe40000010000 */
[----:B------:R-:W-:-:S01]  /*2a10*/  FADD R95, R56, R95 ;  /* 0x0000005f385f7221 */ /* 0x000fc20000000000 */
[----:B------:R-:W-:Y:S01]  /*2a20*/  FADD R94, R57, R94 ;  /* 0x0000005e395e7221 */ /* 0x000fe20000000000 */
        /* <DEDUP_REMOVED lines=38> */
[----:B------:R-:W-:-:S06]  /*2c90*/  UMOV UR6, URZ ;  /* 0x0000003f00067c82 */ /* 0x000fcc0008000000 */
.L_x_29:
[----:B------:R-:W-:Y:S05]  /*2ca0*/  @!P1 BRA `(.L_x_30) ;  /* 0x0000000000049947 */ /* 0x000fea0003800000 */
[----:B------:R-:W-:Y:S01]  /*2cb0*/  BPT.TRAP 0x1 ;  /* 0x000000040000795c */ /* 0x000fe20000300000 */
.L_x_30:
[----:B------:R-:W-:-:S13]  /*2cc0*/  ISETP.NE.AND P0, PT, R6, RZ, PT ;  /* 0x000000ff0600720c */ /* 0x000fda0003f05270 */
[----:B01----:R-:W-:-:S05]  /*2cd0*/  @P0 LEA R10, R9, UR10, 0x3 ;  /* 0x0000000a090a0c11 */ /* 0x003fca000f8e18ff */
[----:B------:R-:W-:-:S05]  /*2ce0*/  @P0 VIADD R10, R10, 0x40 ;  /* 0x000000400a0a0836 */ /* 0x000fca0000000000 */
[----:B------:R-:W-:-:S04]  /*2cf0*/  @P0 PRMT R10, R5, 0x654, R10 ;  /* 0x00000654050a0816 */ /* 0x000fc8000000000a */
[----:B------:R0:W-:Y:S01]  /*2d00*/  @P0 SYNCS.ARRIVE.TRANS64.RED.A1T0 RZ, [R10+URZ], RZ ;  /* 0x000000ff0aff09a7 */ /* 0x0001e2000810043f */
[----:B------:R-:W-:-:S13]  /*2d10*/  ISETP.GT.U32.AND P0, PT, R4, 0x1, PT ;  /* 0x000000010400780c */ /* 0x000fda0003f04070 */
[----:B0-----:R-:W-:Y:S05]  /*2d20*/  @P0 BRA `(.L_x_31) ;  /* 0x0000000000040947 */ /* 0x001fea0003800000 */
[----:B------:R-:W-:Y:S01]  /*2d30*/  BPT.TRAP 0x1 ;  /* 0x000000040000795c */ /* 0x000fe20000300000 */
.L_x_31:
[----:B------:R-:W-:Y:S01]  /*2d40*/  UIADD3 UR12, UR12, 0x1, URZ ;  /* 0x000000010c0c7890 */ /* 0x000fe2000fffe03f */
[C---:B------:R-:W-:Y:S01]  /*2d50*/  ISETP.GT.AND P1, PT, R8.reuse, 0x1, PT ;  /* 0x000000010800780c */ /* 0x040fe20003f24270 */
[----:B------:R-:W-:Y:S02]  /*2d60*/  VIADD R9, R9, 0x1 ;  /* 0x0000000109097836 */ /* 0x000fe40000000000 */
[----:B------:R-:W-:Y:S01]  /*2d70*/  UISETP.NE.AND UP0, UPT, UR12, 0x8, UPT ;  /* 0x000000080c00788c */ /* 0x000fe2000bf05270 */
[----:B------:R-:W-:Y:S02]  /*2d80*/  VIADD R8, R8, 0xffffffff ;  /* 0xffffffff08087836 */ /* 0x000fe40000000000 */
[C---:B------:R-:W-:Y:S01]  /*2d90*/  ISETP.NE.AND P0, PT, R9.reuse, 0x8, PT ;  /* 0x000000080900780c */ /* 0x040fe20003f05270 */
[----:B------:R-:W-:Y:S02]  /*2da0*/  USEL UR8, URZ, 0x1, UP0 ;  /* 0x000000013f087887 */ /* 0x000fe40008000000 */
[----:B------:R-:W-:Y:S01]  /*2db0*/  USEL UR12, UR12, URZ, UP0 ;  /* 0x0000003f0c0c7287 */ /* 0x000fe20008000000 */
[----:B------:R-:W-:-:S03]  /*2dc0*/  SEL R9, R9, RZ, P0 ;  /* 0x000000ff09097207 */ /* 0x000fc60000000000 */
[----:B------:R-:W-:Y:S01]  /*2dd0*/  LOP3.LUT R97, R97, UR8, RZ, 0x3c, !PT ;  /* 0x0000000861617c12 */ /* 0x000fe2000f8e3cff */
[----:B------:R-:W-:Y:S01]  /*2de0*/  UMOV UR8, 0x1 ;  /* 0x0000000100087882 */ /* 0x000fe20000000000 */
[----:B------:R-:W-:Y:S06]  /*2df0*/  @P1 BRA `(.L_x_32) ;  /* 0xfffffff400241947 */ /* 0x000fec000383ffff */
.L_x_24:
[----:B------:R-:W-:Y:S01]  /*2e00*/  UISETP.NE.AND UP0, UPT, UR6, URZ, UPT ;  /* 0x0000003f0600728c */ /* 0x000fe2000bf05270 */
[----:B01----:R-:W0:Y:S03]  /*2e10*/  LDC R8, c[0x0][0x28c] ;  /* 0x0000a300ff087b82 */ /* 0x003e260000000800 */
[----:B------:R-:W-:-:S06]  /*2e20*/  USEL UR6, URZ, 0x1, !UP0 ;  /* 0x000000013f067887 */ /* 0x000fcc000c000000 */
[----:B------:R-:W-:Y:S02]  /*2e30*/  ISETP.NE.AND P0, PT, RZ, UR6, PT ;  /* 0x00000006ff007c0c */ /* 0x000fe4000bf05270 */
[----:B0-----:R-:W-:-:S11]  /*2e40*/  ISETP.GE.AND P1, PT, R8, 0x1, PT ;  /* 0x000000010800780c */ /* 0x001fd60003f26270 */
[----:B------:R-:W-:Y:S05]  /*2e50*/  @!P0 BRA `(.L_x_33) ;  /* 0x0000000000a48947 */ /* 0x000fea0003800000 */
[----:B------:R-:W-:Y:S02]  /*2e60*/  WARPGROUP.DEPBAR.LE gsb0, 0x0 ;  /* 0x00008000000079c5 */ /* 0x000fe40000010000 */
[----:B------:R-:W-:Y:S01]  /*2e70*/  FADD R95, R56, R95 ;  /* 0x0000005f385f7221 */ /* 0x000fe20000000000 */
        /* <DEDUP_REMOVED lines=38> */
[----:B------:R-:W-:-:S07]  /*30e0*/  FADD R14, R14, R31 ;  /* 0x0000001f0e0e7221 */ /* 0x000fce0000000000 */
.L_x_33:
[----:B------:R-:W-:Y:S02]  /*30f0*/  WARPGROUP.DEPBAR.LE gsb0, 0x0 ;  /* 0x00008000000079c5 */ /* 0x000fe40000010000 */
[----:B------:R-:W-:Y:S05]  /*3100*/  @!P1 BRA `(.L_x_34) ;  /* 0x0000000000489947 */ /* 0x000fea0003800000 */
[----:B------:R-:W-:-:S13]  /*3110*/  ISETP.NE.AND P0, PT, R96, 0x3, PT ;  /* 0x000000036000780c */ /* 0x000fda0003f05270 */
[----:B------:R-:W-:Y:S05]  /*3120*/  @!P0 BRA `(.L_x_35) ;  /* 0x0000000000048947 */ /* 0x000fea0003800000 */
[----:B------:R-:W-:Y:S01]  /*3130*/  BPT.TRAP 0x1 ;  /* 0x000000040000795c */ /* 0x000fe20000300000 */
.L_x_35:
[----:B------:R-:W-:Y:S01]  /*3140*/  ISETP.NE.AND P0, PT, R6, RZ, PT ;  /* 0x000000ff0600720c */ /* 0x000fe20003f05270 */
[----:B------:R-:W-:Y:S01]  /*3150*/  UISETP.LT.AND UP1, UPT, UR9, 0x1, UPT ;  /* 0x000000010900788c */ /* 0x000fe2000bf21270 */
[----:B------:R-:W-:-:S11]  /*3160*/  IMAD.U32 R9, RZ, RZ, UR10 ;  /* 0x0000000aff097e24 */ /* 0x000fd6000f8e00ff */
[----:B------:R-:W-:-:S05]  /*3170*/  VOTEU.ANY UP0, P0 ;  /* 0x00000000003f7886 */ /* 0x000fca0000000100 */
[----:B------:R-:W-:-:S04]  /*3180*/  @UP0 USEL UR6, UR9, 0x1, UP1 ;  /* 0x0000000109060887 */ /* 0x000fc80008800000 */
[----:B------:R-:W-:-:S06]  /*3190*/  @UP0 UIADD3 UR6, UR5, UR9, -UR6 ;  /* 0x0000000905060290 */ /* 0x000fcc000fffe806 */
[----:B------:R-:W-:-:S04]  /*31a0*/  IMAD.U32 R8, RZ, RZ, UR6 ;  /* 0x00000006ff087e24 */ /* 0x000fc8000f8e00ff */
[----:B------:R-:W-:-:S05]  /*31b0*/  @P0 IMAD.SHL.U32 R8, R8, 0x8, RZ ;  /* 0x0000000808080824 */ /* 0x000fca00078e00ff */
[----:B------:R-:W-:-:S04]  /*31c0*/  @P0 LOP3.LUT R8, R8, 0x38, RZ, 0xc0, !PT ;  /* 0x0000003808080812 */ /* 0x000fc800078ec0ff */
[----:B------:R-:W-:-:S04]  /*31d0*/  @P0 IADD3 R8, R9, 0x40, R8 ;  /* 0x0000004009080810 */ /* 0x000fc80007ffe008 */
[----:B------:R-:W-:-:S04]  /*31e0*/  @P0 PRMT R8, R5, 0x654, R8 ;  /* 0x0000065405080816 */ /* 0x000fc80000000008 */
[----:B------:R0:W-:Y:S01]  /*31f0*/  @P0 SYNCS.ARRIVE.TRANS64.RED.A1T0 RZ, [R8+URZ], RZ ;  /* 0x000000ff08ff09a7 */ /* 0x0001e2000810043f */
[----:B------:R-:W-:-:S13]  /*3200*/  ISETP.GT.U32.AND P0, PT, R4, 0x1, PT ;  /* 0x000000010400780c */ /* 0x000fda0003f04070 */
[----:B0-----:R-:W-:Y:S05]  /*3210*/  @P0 BRA `(.L_x_34) ;  /* 0x0000000000040947 */ /* 0x001fea0003800000 */
[----:B------:R-:W-:Y:S01]  /*3220*/  BPT.TRAP 0x1 ;  /* 0x000000040000795c */ /* 0x000fe20000300000 */
.L_x_34:
[----:B------:R-:W0:Y:S01]  /*3230*/  LDC R24, c[0x0][0x288] ;  /* 0x0000a200ff187b82 */ /* 0x000e220000000800 */
[--C-:B------:R-:W-:Y:S01]  /*3240*/  SHF.R.U32.HI R8, RZ, 0x2, R0.reuse ;  /* 0x00000002ff087819 */ /* 0x100fe20000011600 */
[----:B------:R-:W-:Y:S01]  /*3250*/  IMAD R89, R89, 0x50, RZ ;  /* 0x0000005059597824 */ /* 0x000fe200078e02ff */
[----:B------:R-:W-:Y:S01]  /*3260*/  LOP3.LUT R10, R0, 0x60, RZ, 0xc0, !PT ;  /* 0x00000060000a7812 */ /* 0x000fe200078ec0ff */
[----:B------:R-:W-:Y:S01]  /*3270*/  ULDC UR6, c[0x0][0x284] ;  /* 0x0000a10000067ab9 */ /* 0x000fe20000000800 */
[----:B------:R-:W-:Y:S01]  /*3280*/  SHF.R.U32.HI R11, RZ, 0x7, R0 ;  /* 0x00000007ff0b7819 */ /* 0x000fe20000011600 */
[----:B------:R-:W-:Y:S01]  /*3290*/  IMAD.WIDE R32, R88, 0x80, RZ ;  /* 0x0000008058207825 */ /* 0x000fe200078e02ff */
[----:B------:R-:W-:Y:S02]  /*32a0*/  LOP3.LUT R9, R8, 0x7, RZ, 0xc0, !PT ;  /* 0x0000000708097812 */ /* 0x000fe400078ec0ff */
[----:B------:R-:W-:Y:S01]  /*32b0*/  SHF.R.U32.HI R10, RZ, 0x1, R10 ;  /* 0x00000001ff0a7819 */ /* 0x000fe2000001160a */
[----:B------:R-:W-:Y:S01]  /*32c0*/  IMAD.MOV.U32 R28, RZ, RZ, -0x1 ;  /* 0xffffffffff1c7424 */ /* 0x000fe200078e00ff */
[----:B------:R-:W-:-:S02]  /*32d0*/  LOP3.LUT R8, R11, 0x1, RZ, 0xc0, !PT ;  /* 0x000000010b087812 */ /* 0x000fc400078ec0ff */
[----:B------:R-:W-:Y:S02]  /*32e0*/  IADD3 R25, RZ, -R10, -R9 ;  /* 0x8000000aff197210 */ /* 0x000fe40007ffe809 */
[----:B------:R-:W-:Y:S01]  /*32f0*/  LOP3.LUT R11, R0, 0x3, RZ, 0xc0, !PT ;  /* 0x00000003000b7812 */ /* 0x000fe200078ec0ff */
[C---:B------:R-:W-:Y:S02]  /*3300*/  IMAD.SHL.U32 R26, R8.reuse, 0x40, RZ ;  /* 0x00000040081a7824 */ /* 0x040fe400078e00ff */
[----:B------:R-:W-:Y:S02]  /*3310*/  IMAD R25, R8, -0x40, R25 ;  /* 0xffffffc008197824 */ /* 0x000fe400078e0219 */
[----:B------:R-:W-:Y:S01]  /*3320*/  IMAD.SHL.U32 R8, R88, 0x80, RZ ;  /* 0x0000008058087824 */ /* 0x000fe200078e00ff */
[----:B------:R-:W-:Y:S02]  /*3330*/  LOP3.LUT R9, R26, 0x40, R9, 0xe2, !PT ;  /* 0x000000401a097812 */ /* 0x000fe400078ee209 */
[----:B0-----:R-:W-:Y:S01]  /*3340*/  ISETP.GE.AND P0, PT, R89, R24, PT ;  /* 0x000000185900720c */ /* 0x001fe20003f06270 */
[----:B------:R-:W-:Y:S01]  /*3350*/  IMAD R30, R11, -0x2, R24 ;  /* 0xfffffffe0b1e7824 */ /* 0x000fe200078e0218 */
[----:B------:R-:W-:Y:S01]  /*3360*/  IADD3 R29, -R8, UR6, R25 ;  /* 0x00000006081d7c10 */ /* 0x000fe2000fffe119 */
[----:B------:R-:W-:Y:S01]  /*3370*/  IMAD.SHL.U32 R24, R0, 0x2, RZ ;  /* 0x0000000200187824 */ /* 0x000fe200078e00ff */
[----:B------:R-:W-:Y:S01]  /*3380*/  ISETP.GE.OR P0, PT, R8, UR6, P0 ;  /* 0x0000000608007c0c */ /* 0x000fe20008706670 */
[----:B------:R-:W-:Y:S01]  /*3390*/  IMAD.IADD R30, R30, 0x1, -R89 ;  /* 0x000000011e1e7824 */ /* 0x000fe200078e0a59 */
[----:B------:R-:W-:-:S02]  /*33a0*/  LOP3.LUT R37, R32, R9, R10, 0xfe, !PT ;  /* 0x0000000920257212 */ /* 0x000fc400078efe0a */
[----:B------:R-:W-:-:S09]  /*33b0*/  LOP3.LUT R24, R89, 0x6, R24, 0xf8, !PT ;  /* 0x0000000659187812 */ /* 0x000fd200078ef818 */
[----:B------:R-:W-:Y:S05]  /*33c0*/  @P0 BRA `(.L_x_36) ;  /* 0x0000002c00f00947 */ /* 0x000fea0003800000 */
[----:B------:R-:W0:Y:S01]  /*33d0*/  LDC.64 R34, c[0x0][0x5c8] ;  /* 0x00017200ff227b82 */ /* 0x000e220000000a00 */
[----:B------:R-:W-:Y:S01]  /*33e0*/  SHF.R.S32.HI R26, RZ, 0x1f, R83 ;  /* 0x0000001fff1a7819 */ /* 0x000fe20000011453 */
[----:B------:R-:W-:Y:S01]  /*33f0*/  ULDC.64 UR6, c[0x0][0x5d0] ;  /* 0x0001740000067ab9 */ /* 0x000fe20000000a00 */
[----:B------:R-:W-:Y:S01]  /*3400*/  SHF.R.S32.HI R25, RZ, 0x1f, R24 ;  /* 0x0000001fff197819 */ /* 0x000fe20000011418 */
[----:B------:R-:W-:Y:S02]  /*3410*/  BSSY B0, `(.L_x_36) ;  /* 0x00002f7000007945 */ /* 0x000fe40003800000 */
[----:B------:R-:W-:-:S04]  /*3420*/  IMAD R8, R26, UR6, RZ ;  /* 0x000000061a087c24 */ /* 0x000fc8000f8e02ff */
[C---:B------:R-:W-:Y:S02]  /*3430*/  IMAD R11, R83.reuse, UR7, R8 ;  /* 0x00000007530b7c24 */ /* 0x040fe4000f8e0208 */
[----:B------:R-:W-:Y:S01]  /*3440*/  IMAD.WIDE.U32 R8, R83, UR6, R24 ;  /* 0x0000000653087c25 */ /* 0x000fe2000f8e0018 */
[----:B------:R-:W-:-:S03]  /*3450*/  ULDC.64 UR6, c[0x0][0x5c0] ;  /* 0x0001700000067ab9 */ /* 0x000fc60000000a00 */
[----:B------:R-:W-:Y:S02]  /*3460*/  IMAD.IADD R9, R9, 0x1, R11 ;  /* 0x0000000109097824 */ /* 0x000fe400078e020b */
[----:B0-----:R-:W-:-:S04]  /*3470*/  IMAD R10, R33, R34, RZ ;  /* 0x00000022210a7224 */ /* 0x001fc800078e02ff */
[C---:B------:R-:W-:Y:S02]  /*3480*/  IMAD R27, R37.reuse, R35, R10 ;  /* 0x00000023251b7224 */ /* 0x040fe400078e020a */
[----:B------:R-:W-:-:S04]  /*3490*/  IMAD.WIDE.U32 R10, R37, R34, R8 ;  /* 0x00000022250a7225 */ /* 0x000fc800078e0008 */
[----:B------:R-:W-:Y:S01]  /*34a0*/  IMAD.IADD R11, R11, 0x1, R27 ;  /* 0x000000010b0b7824 */ /* 0x000fe200078e021b */
[----:B------:R-:W-:Y:S02]  /*34b0*/  LEA R8, P0, R34, R10, 0x3 ;  /* 0x0000000a22087211 */ /* 0x000fe400078018ff */
[----:B------:R-:W-:Y:S02]  /*34c0*/  IADD3 R10, P1, R10, UR6, RZ ;  /* 0x000000060a0a7c10 */ /* 0x000fe4000ff3e0ff */
[----:B------:R-:W-:Y:S02]  /*34d0*/  LEA.HI.X R9, R34, R11, R35, 0x3, P0 ;  /* 0x0000000b22097211 */ /* 0x000fe400000f1c23 */
[----:B----45:R-:W-:Y:S02]  /*34e0*/  FSETP.NEU.AND P0, PT, R12, RZ, PT ;  /* 0x000000ff0c00720b */ /* 0x030fe40003f0d000 */
[----:B------:R-:W-:Y:S02]  /*34f0*/  IADD3 R8, P2, R8, UR6, RZ ;  /* 0x0000000608087c10 */ /* 0x000fe4000ff5e0ff */
[----:B------:R-:W-:-:S02]  /*3500*/  IADD3.X R11, R11, UR7, RZ, P1, !PT ;  /* 0x000000070b0b7c10 */ /* 0x000fc40008ffe4ff */
[----:B------:R-:W-:-:S07]  /*3510*/  IADD3.X R9, R9, UR7, RZ, P2, !PT ;  /* 0x0000000709097c10 */ /* 0x000fce00097fe4ff */
[----:B------:R-:W-:Y:S05]  /*3520*/  @!P0 BRA `(.L_x_37) ;  /* 0x0000002000c48947 */ /* 0x000fea0003800000 */
[----:B------:R-:W-:Y:S01]  /*3530*/  ULDC.64 UR6, c[0x0][0x5b8] ;  /* 0x00016e0000067ab9 */ /* 0x000fe20000000a00 */
[----:B------:R-:W-:Y:S01]  /*3540*/  ISETP.GE.AND P0, PT, R30, 0x1, PT ;  /* 0x000000011e00780c */ /* 0x000fe20003f06270 */
[----:B------:R-:W-:Y:S01]  /*3550*/  IMAD R34, R26, UR6, RZ ;  /* 0x000000061a227c24 */ /* 0x000fe2000f8e02ff */
[----:B------:R-:W-:Y:S01]  /*3560*/  ULDC.64 UR10, c[0x0][0x5a8] ;  /* 0x00016a00000a7ab9 */ /* 0x000fe20000000a00 */
[----:B------:R-:W-:Y:S01]  /*3570*/  IMAD.WIDE.U32 R26, R83, UR6, R24 ;  /* 0x00000006531a7c25 */ /* 0x000fe2000f8e0018 */
[----:B------:R-:W-:Y:S01]  /*3580*/  ISETP.LT.OR P4, PT, R29, 0x1, !P0 ;  /* 0x000000011d00780c */ /* 0x000fe20004781670 */
[----:B------:R-:W-:Y:S02]  /*3590*/  BSSY B1, `(.L_x_38) ;  /* 0x000000c000017945 */ /* 0x000fe40003800000 */
[----:B------:R-:W-:Y:S01]  /*35a0*/  IMAD R83, R83, UR7, R34 ;  /* 0x0000000753537c24 */ /* 0x000fe2000f8e0222 */
[----:B------:R-:W-:Y:S02]  /*35b0*/  ULDC.64 UR6, c[0x0][0x5b0] ;  /* 0x00016c0000067ab9 */ /* 0x000fe40000000a00 */
[----:B------:R-:W-:-:S02]  /*35c0*/  IMAD R31, R33, UR6, RZ ;  /* 0x00000006211f7c24 */ /* 0x000fc4000f8e02ff */
[----:B------:R-:W-:Y:S02]  /*35d0*/  IMAD.IADD R27, R27, 0x1, R83 ;  /* 0x000000011b1b7824 */ /* 0x000fe400078e0253 */
[C---:B------:R-:W-:Y:S02]  /*35e0*/  IMAD R31, R37.reuse, UR7, R31 ;  /* 0x00000007251f7c24 */ /* 0x040fe4000f8e021f */
[----:B------:R-:W-:-:S03]  /*35f0*/  IMAD.WIDE.U32 R24, R37, UR6, R26 ;  /* 0x0000000625187c25 */ /* 0x000fc6000f8e001a */
[----:B------:R-:W-:-:S04]  /*3600*/  IADD3 R24, P1, R24, UR10, RZ ;  /* 0x0000000a18187c10 */ /* 0x000fc8000ff3e0ff */
[--C-:B------:R-:W-:Y:S02]  /*3610*/  IADD3.X R25, R25, UR11, R31.reuse, P1, !PT ;  /* 0x0000000b19197c10 */ /* 0x100fe40008ffe41f */
[----:B------:R-:W-:Y:S01]  /*3620*/  PRMT R31, RZ, 0x7610, R31 ;  /* 0x00007610ff1f7816 */ /* 0x000fe2000000001f */
[----:B------:R-:W-:Y:S06]  /*3630*/  @P4 BRA `(.L_x_39) ;  /* 0x0000000000044947 */ /* 0x000fec0003800000 */
[----:B------:R0:W5:Y:S02]  /*3640*/  LDG.E.U8 R31, desc[UR24][R24.64] ;  /* 0x00000018181f7981 */ /* 0x000164000c1e1100 */
.L_x_39:
[----:B------:R-:W-:Y:S05]  /*3650*/  BSYNC B1 ;  /* 0x0000000000017941 */ /* 0x000fea0003800000 */
.L_x_38:
[----:B-----5:R-:W-:Y:S01]  /*3660*/  LOP3.LUT R31, R31, 0xff, RZ, 0xc0, !PT ;  /* 0x000000ff1f1f7812 */ /* 0x020fe200078ec0ff */
[----:B------:R-:W-:Y:S01]  /*3670*/  BSSY B1, `(.L_x_40) ;  /* 0x000000c000017945 */ /* 0x000fe20003800000 */
[----:B------:R-:W-:Y:S02]  /*3680*/  ISETP.GE.AND P1, PT, R30, 0x2, PT ;  /* 0x000000021e00780c */ /* 0x000fe40003f26270 */
[----:B------:R-:W-:Y:S02]  /*3690*/  F2FP.F16.E4M3.UNPACK_B R31, R31 ;  /* 0x0000001fff1f723e */ /* 0x000fe400020006ff */
[----:B------:R-:W-:-:S03]  /*36a0*/  ISETP.LT.OR P2, PT, R29, 0x1, !P1 ;  /* 0x000000011d00780c */ /* 0x000fc60004f41670 */
[----:B------:R-:W-:-:S05]  /*36b0*/  HADD2.F32 R31, -RZ, R31.H0_H0 ;  /* 0x2000001fff1f7230 */ /* 0x000fca0000004100 */
[----:B------:R-:W-:Y:S01]  /*36c0*/  FMUL R34, R31, R12 ;  /* 0x0000000c1f227220 */ /* 0x000fe20000400000 */
[----:B------:R-:W-:-:S03]  /*36d0*/  PRMT R31, RZ, 0x7610, R31 ;  /* 0x00007610ff1f7816 */ /* 0x000fc6000000001f */
[----:B--2---:R-:W-:-:S05]  /*36e0*/  FFMA R34, R95, R7, R34 ;  /* 0x000000075f227223 */ /* 0x004fca0000000022 */
[----:B------:R-:W-:-:S05]  /*36f0*/  F2FP.SATFINITE.E4M3.F32.PACK_AB_MERGE_C R35, RZ, R34, RZ ;  /* 0x00000022ff23723e */ /* 0x000fca00048070ff */
[----:B------:R1:W-:Y:S01]  /*3700*/  @!P4 STG.E.U8 desc[UR24][R10.64], R35 ;  /* 0x000000230a00c986 */ /* 0x0003e2000c101118 */
[----:B------:R-:W-:Y:S05]  /*3710*/  @P2 BRA `(.L_x_41) ;  /* 0x0000000000042947 */ /* 0x000fea0003800000 */
[----:B------:R2:W5:Y:S02]  /*3720*/  LDG.E.U8 R31, desc[UR24][R24.64+0x1] ;  /* 0x00000118181f7981 */ /* 0x000564000c1e1100 */
.L_x_41:
[----:B------:R-:W-:Y:S05]  /*3730*/  BSYNC B1 ;  /* 0x0000000000017941 */ /* 0x000fea0003800000 */
.L_x_40:
[----:B-----5:R-:W-:Y:S01]  /*3740*/  LOP3.LUT R31, R31, 0xff, RZ, 0xc0, !PT ;  /* 0x000000ff1f1f7812 */ /* 0x020fe200078ec0ff */
[----:B------:R-:W-:Y:S01]  /*3750*/  BSSY B1, `(.L_x_42) ;  /* 0x0000012000017945 */ /* 0x000fe20003800000 */
[----:B-1----:R-:W-:Y:S02]  /*3760*/  IADD3 R35, P4, R37, 0x8, RZ ;  /* 0x0000000825237810 */ /* 0x002fe40007f9e0ff */
[----:B------:R-:W-:Y:S02]  /*3770*/  F2FP.F16.E4M3.UNPACK_B R31, R31 ;  /* 0x0000001fff1f723e */ /* 0x000fe400020006ff */
[----:B------:R-:W-:Y:S01]  /*3780*/  ISETP.LT.OR P0, PT, R29, 0x9, !P0 ;  /* 0x000000091d00780c */ /* 0x000fe20004701670 */
[----:B------:R-:W-:Y:S02]  /*3790*/  IMAD.X R32, RZ, RZ, R33, P4 ;  /* 0x000000ffff207224 */ /* 0x000fe400020e0621 */
[----:B------:R-:W-:Y:S02]  /*37a0*/  HADD2.F32 R31, -RZ, R31.H0_H0 ;  /* 0x2000001fff1f7230 */ /* 0x000fe40000004100 */
[----:B------:R-:W-:-:S02]  /*37b0*/  IMAD R32, R32, UR6, RZ ;  /* 0x0000000620207c24 */ /* 0x000fc4000f8e02ff */
[----:B------:R-:W-:-:S04]  /*37c0*/  IMAD.WIDE.U32 R26, R35, UR6, R26 ;  /* 0x00000006231a7c25 */ /* 0x000fc8000f8e001a */
[----:B------:R-:W-:Y:S01]  /*37d0*/  FMUL R31, R31, R12 ;  /* 0x0000000c1f1f7220 */ /* 0x000fe20000400000 */
[----:B------:R-:W-:-:S03]  /*37e0*/  IMAD R35, R35, UR7, R32 ;  /* 0x0000000723237c24 */ /* 0x000fc6000f8e0220 */
[----:B------:R-:W-:Y:S01]  /*37f0*/  FFMA R31, R94, R7, R31 ;  /* 0x000000075e1f7223 */ /* 0x000fe2000000001f */
[----:B------:R-:W-:-:S04]  /*3800*/  IADD3 R26, P4, R26, UR10, RZ ;  /* 0x0000000a1a1a7c10 */ /* 0x000fc8000ff9e0ff */
[----:B------:R-:W-:Y:S02]  /*3810*/  F2FP.SATFINITE.E4M3.F32.PACK_AB_MERGE_C R33, RZ, R31, RZ ;  /* 0x0000001fff21723e */ /* 0x000fe400048070ff */
[----:B------:R-:W-:Y:S02]  /*3820*/  IADD3.X R27, R27, UR11, R35, P4, !PT ;  /* 0x0000000b1b1b7c10 */ /* 0x000fe4000a7fe423 */
[----:B------:R-:W-:Y:S01]  /*3830*/  PRMT R31, RZ, 0x7610, R31 ;  /* 0x00007610ff1f7816 */ /* 0x000fe2000000001f */
[----:B------:R1:W-:Y:S01]  /*3840*/  @!P2 STG.E.U8 desc[UR24][R10.64+0x1], R33 ;  /* 0x000001210a00a986 */ /* 0x0003e2000c101118 */
[----:B------:R-:W-:Y:S05]  /*3850*/  @P0 BRA `(.L_x_43) ;  /* 0x0000000000040947 */ /* 0x000fea0003800000 */
[----:B------:R3:W5:Y:S02]  /*3860*/  LDG.E.U8 R31, desc[UR24][R26.64] ;  /* 0x000000181a1f7981 */ /* 0x000764000c1e1100 */
.L_x_43:
[----:B------:R-:W-:Y:S05]  /*3870*/  BSYNC B1 ;  /* 0x0000000000017941 */ /* 0x000fea0003800000 */
.L_x_42:
[----:B-----5:R-:W-:Y:S01]  /*3880*/  LOP3.LUT R31, R31, 0xff, RZ, 0xc0, !PT ;  /* 0x000000ff1f1f7812 */ /* 0x020fe200078ec0ff */
[----:B------:R-:W-:Y:S01]  /*3890*/  BSSY B1, `(.L_x_44) ;  /* 0x000000b000017945 */ /* 0x000fe20003800000 */
[----:B------:R-:W-:Y:S02]  /*38a0*/  ISETP.LT.OR P1, PT, R29, 0x9, !P1 ;  /* 0x000000091d00780c */ /* 0x000fe40004f21670 */
[----:B------:R-:W-:-:S05]  /*38b0*/  F2FP.F16.E4M3.UNPACK_B R31, R31 ;  /* 0x0000001fff1f723e */ /* 0x000fca00020006ff */
[----:B------:R-:W-:-:S05]  /*38c0*/  HADD2.F32 R31, -RZ, R31.H0_H0 ;  /* 0x2000001fff1f7230 */ /* 0x000fca0000004100 */
[----:B------:R-:W-:Y:S01]  /*38d0*/  FMUL R32, R31, R12 ;  /* 0x0000000c1f207220 */ /* 0x000fe20000400000 */
[----:B------:R-:W-:-:S03]  /*38e0*/  PRMT R31, RZ, 0x7610, R31 ;  /* 0x00007610ff1f7816 */ /* 0x000fc6000000001f */
[----:B------:R-:W-:-:S05]  /*38f0*/  FFMA R32, R93, R7, R32 ;  /* 0x000000075d207223 */ /* 0x000fca0000000020 */
[----:B-1----:R-:W-:-:S05]  /*3900*/  F2FP.SATFINITE.E4M3.F32.PACK_AB_MERGE_C R33, RZ, R32, RZ ;  /* 0x00000020ff21723e */ /* 0x002fca00048070ff */
[----:B------:R1:W-:Y:S01]  /*3910*/  @!P0 STG.E.U8 desc[UR24][R8.64], R33 ;  /* 0x0000002108008986 */ /* 0x0003e2000c101118 */
[----:B------:R-:W-:Y:S05]  /*3920*/  @P1 BRA `(.L_x_45) ;  /* 0x0000000000041947 */ /* 0x000fea0003800000 */
[----:B------:R4:W5:Y:S02]  /*3930*/  LDG.E.U8 R31, desc[UR24][R26.64+0x1] ;  /* 0x000001181a1f7981 */ /* 0x000964000c1e1100 */
.L_x_45:
[----:B------:R-:W-:Y:S05]  /*3940*/  BSYNC B1 ;  /* 0x0000000000017941 */ /* 0x000fea0003800000 */
.L_x_44:
[----:B-----5:R-:W-:Y:S01]  /*3950*/  LOP3.LUT R31, R31, 0xff, RZ, 0xc0, !PT ;  /* 0x000000ff1f1f7812 */ /* 0x020fe200078ec0ff */
[----:B------:R-:W-:Y:S01]  /*3960*/  BSSY B1, `(.L_x_46) ;  /* 0x000000c000017945 */ /* 0x000fe20003800000 */
[----:B------:R-:W-:Y:S02]  /*3970*/  ISETP.GE.AND P0, PT, R30, 0x9, PT ;  /* 0x000000091e00780c */ /* 0x000fe40003f06270 */
[----:B------:R-:W-:Y:S02]  /*3980*/  F2FP.F16.E4M3.UNPACK_B R31, R31 ;  /* 0x0000001fff1f723e */ /* 0x000fe400020006ff */
[----:B------:R-:W-:-:S03]  /*3990*/  ISETP.LT.OR P2, PT, R29, 0x1, !P0 ;  /* 0x000000011d00780c */ /* 0x000fc60004741670 */
[----:B------:R-:W-:-:S05]  /*39a0*/  HADD2.F32 R31, -RZ, R31.H0_H0 ;  /* 0x2000001fff1f7230 */ /* 0x000fca0000004100 */
[----:B------:R-:W-:-:S04]  /*39b0*/  FMUL R31, R31, R12 ;  /* 0x0000000c1f1f7220 */ /* 0x000fc80000400000 */
[----:B------:R-:W-:-:S05]  /*39c0*/  FFMA R31, R92, R7, R31 ;  /* 0x000000075c1f7223 */ /* 0x000fca000000001f */
[----:B-1----:R-:W-:Y:S02]  /*39d0*/  F2FP.SATFINITE.E4M3.F32.PACK_AB_MERGE_C R33, RZ, R31, RZ ;  /* 0x0000001fff21723e */ /* 0x002fe400048070ff */
[----:B------:R-:W-:-:S03]  /*39e0*/  PRMT R31, RZ, 0x7610, R31 ;  /* 0x00007610ff1f7816 */ /* 0x000fc6000000001f */
[----:B------:R1:W-:Y:S01]  /*39f0*/  @!P1 STG.E.U8 desc[UR24][R8.64+0x1], R33 ;  /* 0x0000012108009986 */ /* 0x0003e2000c101118 */
[----:B------:R-:W-:Y:S05]  /*3a00*/  @P2 BRA `(.L_x_47) ;  /* 0x0000000000042947 */ /* 0x000fea0003800000 */
[----:B------:R0:W5:Y:S02]  /*3a10*/  LDG.E.U8 R31, desc[UR24][R24.64+0x8] ;  /* 0x00000818181f7981 */ /* 0x000164000c1e1100 */
.L_x_47:
[----:B------:R-:W-:Y:S05]  /*3a20*/  BSYNC B1 ;  /* 0x0000000000017941 */ /* 0x000fea0003800000 */
.L_x_46:
        /* <DEDUP_REMOVED lines=13> */
.L_x_49:
[----:B------:R-:W-:Y:S05]  /*3b00*/  BSYNC B1 ;  /* 0x0000000000017941 */ /* 0x000fea0003800000 */
.L_x_48:
[----:B-----5:R-:W-:Y:S01]  /*3b10*/  LOP3.LUT R31, R31, 0xff, RZ, 0xc0, !PT ;  /* 0x000000ff1f1f7812 */ /* 0x020fe200078ec0ff */
[----:B------:R-:W-:Y:S01]  /*3b20*/  BSSY B1, `(.L_x_50) ;  /* 0x000000b000017945 */ /* 0x000fe20003800000 */
[----:B------:R-:W-:Y:S02]  /*3b30*/  ISETP.LT.OR P0, PT, R29, 0x9, !P0 ;  /* 0x000000091d00780c */ /* 0x000fe40004701670 */
[----:B------:R-:W-:-:S05]  /*3b40*/  F2FP.F16.E4M3.UNPACK_B R31, R31 ;  /* 0x0000001fff1f723e */ /* 0x000fca00020006ff */
        /* <DEDUP_REMOVED lines=8> */
.L_x_51:
[----:B------:R-:W-:Y:S05]  /*3bd0*/  BSYNC B1 ;  /* 0x0000000000017941 */ /* 0x000fea0003800000 */
.L_x_50:
        /* <DEDUP_REMOVED lines=12> */
.L_x_53:
[----:B------:R-:W-:Y:S05]  /*3ca0*/  BSYNC B1 ;  /* 0x0000000000017941 */ /* 0x000fea0003800000 */
.L_x_52:
        /* <DEDUP_REMOVED lines=13> */
.L_x_55:
[----:B------:R-:W-:Y:S05]  /*3d80*/  BSYNC B1 ;  /* 0x0000000000017941 */ /* 0x000fea0003800000 */
.L_x_54:
        /* <DEDUP_REMOVED lines=13> */
.L_x_57:
[----:B------:R-:W-:Y:S05]  /*3e60*/  BSYNC B1 ;  /* 0x0000000000017941 */ /* 0x000fea0003800000 */
.L_x_56:
        /* <DEDUP_REMOVED lines=12> */
.L_x_59:
[----:B------:R-:W-:Y:S05]  /*3f30*/  BSYNC B1 ;  /* 0x0000000000017941 */ /* 0x000fea0003800000 */
.L_x_58:
        /* <DEDUP_REMOVED lines=12> */
.L_x_61:
[----:B------:R-:W-:Y:S05]  /*4000*/  BSYNC B1 ;  /* 0x0000000000017941 */ /* 0x000fea0003800000 */
.L_x_60:
        /* <DEDUP_REMOVED lines=13> */
.L_x_63:
[----:B------:R-:W-:Y:S05]  /*40e0*/  BSYNC B1 ;  /* 0x0000000000017941 */ /* 0x000fea0003800000 */
.L_x_62:
        /* <DEDUP_REMOVED lines=13> */
.L_x_65:
[----:B------:R-:W-:Y:S05]  /*41c0*/  BSYNC B1 ;  /* 0x0000000000017941 */ /* 0x000fea0003800000 */
.L_x_64:
        /* <DEDUP_REMOVED lines=12> */
.L_x_67:
[----:B------:R-:W-:Y:S05]  /*4290*/  BSYNC B1 ;  /* 0x0000000000017941 */ /* 0x000fea0003800000 */
.L_x_66:
        /* <DEDUP_REMOVED lines=12> */
.L_x_69:
[----:B------:R-:W-:Y:S05]  /*4360*/  BSYNC B1 ;  /* 0x0000000000017941 */ /* 0x000fea0003800000 */
.L_x_68:
        /* <DEDUP_REMOVED lines=13> */
.L_x_71:
[----:B------:R-:W-:Y:S05]  /*4440*/  BSYNC B1 ;  /* 0x0000000000017941 */ /* 0x000fea0003800000 */
.L_x_70:
        /* <DEDUP_REMOVED lines=13> */
.L_x_73:
[----:B------:R-:W-:Y:S05]  /*4520*/  BSYNC B1 ;  /* 0x0000000000017941 */ /* 0x000fea0003800000 */
.L_x_72:
        /* <DEDUP_REMOVED lines=12> */
.L_x_75:
[----:B------:R-:W-:Y:S05]  /*45f0*/  BSYNC B1 ;  /* 0x0000000000017941 */ /* 0x000fea0003800000 */
.L_x_74:
        /* <DEDUP_REMOVED lines=12> */
.L_x_77:
[----:B------:R-:W-:Y:S05]  /*46c0*/  BSYNC B1 ;  /* 0x0000000000017941 */ /* 0x000fea0003800000 */
.L_x_76:
        /* <DEDUP_REMOVED lines=13> */
.L_x_79:
[----:B------:R-:W-:Y:S05]  /*47a0*/  BSYNC B1 ;  /* 0x0000000000017941 */ /* 0x000fea0003800000 */
.L_x_78:
        /* <DEDUP_REMOVED lines=13> */
.L_x_81:
[----:B------:R-:W-:Y:S05]  /*4880*/  BSYNC B1 ;  /* 0x0000000000017941 */ /* 0x000fea0003800000 */
.L_x_80:
        /* <DEDUP_REMOVED lines=12> */
.L_x_83:
[----:B------:R-:W-:Y:S05]  /*4950*/  BSYNC B1 ;  /* 0x0000000000017941 */ /* 0x000fea0003800000 */
.L_x_82:
        /* <DEDUP_REMOVED lines=12> */
.L_x_85:
[----:B------:R-:W-:Y:S05]  /*4a20*/  BSYNC B1 ;  /* 0x0000000000017941 */ /* 0x000fea0003800000 */
.L_x_84:
        /* <DEDUP_REMOVED lines=13> */
.L_x_87:
[----:B------:R-:W-:Y:S05]  /*4b00*/  BSYNC B1 ;  /* 0x0000000000017941 */ /* 0x000fea0003800000 */
.L_x_86:
        /* <DEDUP_REMOVED lines=13> */
.L_x_89:
[----:B------:R-:W-:Y:S05]  /*4be0*/  BSYNC B1 ;  /* 0x0000000000017941 */ /* 0x000fea0003800000 */
.L_x_88:
        /* <DEDUP_REMOVED lines=12> */
.L_x_91:
[----:B------:R-:W-:Y:S05]  /*4cb0*/  BSYNC B1 ;  /* 0x0000000000017941 */ /* 0x000fea0003800000 */
.L_x_90:
        /* <DEDUP_REMOVED lines=12> */
.L_x_93:
[----:B------:R-:W-:Y:S05]  /*4d80*/  BSYNC B1 ;  /* 0x0000000000017941 */ /* 0x000fea0003800000 */
.L_x_92:
        /* <DEDUP_REMOVED lines=13> */
.L_x_95:
[----:B------:R-:W-:Y:S05]  /*4e60*/  BSYNC B1 ;  /* 0x0000000000017941 */ /* 0x000fea0003800000 */
.L_x_94:
[----:B-----5:R-:W-:Y:S01]  /*4e70*/  LOP3.LUT R31, R31, 0xff, RZ, 0xc0, !PT ;  /* 0x000000ff1f1f7812 */ /* 0x020fe200078ec0ff */
[----:B------:R-:W-:Y:S01]  /*4e80*/  BSSY B1, `(.L_x_96) ;  /* 0x000000c000017945 */ /* 0x000fe20003800000 */
[----:B------:R-:W-:Y:S02]  /*4e90*/  ISETP.GE.AND P1, PT, R30, 0x3a, PT ;  /* 0x0000003a1e00780c */ /* 0x000fe40003f26270 */
[----:B------:R-:W-:Y:S02]  /*4ea0*/  F2FP.F16.E4M3.UNPACK_B R31, R31 ;  /* 0x0000001fff1f723e */ /* 0x000fe400020006ff */
[----:B------:R-:W-:-:S03]  /*4eb0*/  ISETP.LT.OR P4, PT, R29, 0x1, !P1 ;  /* 0x000000011d00780c */ /* 0x000fc60004f81670 */
[----:B------:R-:W-:-:S05]  /*4ec0*/  HADD2.F32 R31, -RZ, R31.H0_H0 ;  /* 0x2000001fff1f7230 */ /* 0x000fca0000004100 */
[----:B------:R-:W-:-:S04]  /*4ed0*/  FMUL R32, R31, R12 ;  /* 0x0000000c1f207220 */ /* 0x000fc80000400000 */
[----:B------:R-:W-:Y:S01]  /*4ee0*/  FFMA R32, R23, R7, R32 ;  /* 0x0000000717207223 */ /* 0x000fe20000000020 */
[----:B------:R-:W-:-:S04]  /*4ef0*/  PRMT R23, RZ, 0x7610, R23 ;  /* 0x00007610ff177816 */ /* 0x000fc80000000017 */
[----:B------:R-:W-:-:S05]  /*4f00*/  F2FP.SATFINITE.E4M3.F32.PACK_AB_MERGE_C R31, RZ, R32, RZ ;  /* 0x00000020ff1f723e */ /* 0x000fca00048070ff */
[----:B------:R0:W-:Y:S01]  /*4f10*/  @!P2 STG.E.U8 desc[UR24][R10.64+0x38], R31 ;  /* 0x0000381f0a00a986 */ /* 0x0001e2000c101118 */
[----:B------:R-:W-:Y:S05]  /*4f20*/  @P4 BRA `(.L_x_97) ;  /* 0x0000000000044947 */ /* 0x000fea0003800000 */
[----:B------:R0:W5:Y:S02]  /*4f30*/  LDG.E.U8 R23, desc[UR24][R24.64+0x39] ;  /* 0x0000391818177981 */ /* 0x000164000c1e1100 */
.L_x_97:
[----:B------:R-:W-:Y:S05]  /*4f40*/  BSYNC B1 ;  /* 0x0000000000017941 */ /* 0x000fea0003800000 */
.L_x_96:
[----:B-----5:R-:W-:Y:S01]  /*4f50*/  LOP3.LUT R23, R23, 0xff, RZ, 0xc0, !PT ;  /* 0x000000ff17177812 */ /* 0x020fe200078ec0ff */
[----:B------:R-:W-:Y:S01]  /*4f60*/  BSSY B1, `(.L_x_98) ;  /* 0x000000b000017945 */ /* 0x000fe20003800000 */
[----:B------:R-:W-:Y:S02]  /*4f70*/  ISETP.LT.OR P0, PT, R29, 0x9, !P0 ;  /* 0x000000091d00780c */ /* 0x000fe40004701670 */
[----:B------:R-:W-:-:S05]  /*4f80*/  F2FP.F16.E4M3.UNPACK_B R23, R23 ;  /* 0x00000017ff17723e */ /* 0x000fca00020006ff */
[----:B------:R-:W-:-:S05]  /*4f90*/  HADD2.F32 R23, -RZ, R23.H0_H0 ;  /* 0x20000017ff177230 */ /* 0x000fca0000004100 */
[----:B------:R-:W-:-:S04]  /*4fa0*/  FMUL R23, R23, R12 ;  /* 0x0000000c17177220 */ /* 0x000fc80000400000 */
[----:B------:R-:W-:-:S05]  /*4fb0*/  FFMA R23, R64, R7, R23 ;  /* 0x0000000740177223 */ /* 0x000fca0000000017 */
[----:B0-----:R-:W-:Y:S02]  /*4fc0*/  F2FP.SATFINITE.E4M3.F32.PACK_AB_MERGE_C R31, RZ, R23, RZ ;  /* 0x00000017ff1f723e */ /* 0x001fe400048070ff */
[----:B------:R-:W-:-:S03]  /*4fd0*/  PRMT R23, RZ, 0x7610, R23 ;  /* 0x00007610ff177816 */ /* 0x000fc60000000017 */
[----:B------:R0:W-:Y:S01]  /*4fe0*/  @!P4 STG.E.U8 desc[UR24][R10.64+0x39], R31 ;  /* 0x0000391f0a00c986 */ /* 0x0001e2000c101118 */
[----:B------:R-:W-:Y:S05]  /*4ff0*/  @P0 BRA `(.L_x_99) ;  /* 0x0000000000040947 */ /* 0x000fea0003800000 */
[----:B------:R0:W5:Y:S02]  /*5000*/  LDG.E.U8 R23, desc[UR24][R26.64+0x38] ;  /* 0x000038181a177981 */ /* 0x000164000c1e1100 */
.L_x_99:
[----:B------:R-:W-:Y:S05]  /*5010*/  BSYNC B1 ;  /* 0x0000000000017941 */ /* 0x000fea0003800000 */
.L_x_98:
[----:B-----5:R-:W-:Y:S01]  /*5020*/  LOP3.LUT R23, R23, 0xff, RZ, 0xc0, !PT ;  /* 0x000000ff17177812 */ /* 0x020fe200078ec0ff */
[----:B------:R-:W-:Y:S01]  /*5030*/  BSSY B1, `(.L_x_100) ;  /* 0x000000b000017945 */ /* 0x000fe20003800000 */
[----:B------:R-:W-:Y:S02]  /*5040*/  ISETP.LT.OR P1, PT, R29, 0x9, !P1 ;  /* 0x000000091d00780c */ /* 0x000fe40004f21670 */
[----:B------:R-:W-:-:S05]  /*5050*/  F2FP.F16.E4M3.UNPACK_B R23, R23 ;  /* 0x00000017ff17723e */ /* 0x000fca00020006ff */
        /* <DEDUP_REMOVED lines=8> */
.L_x_101:
[----:B------:R-:W-:Y:S05]  /*50e0*/  BSYNC B1 ;  /* 0x0000000000017941 */ /* 0x000fea0003800000 */
.L_x_100:
        /* <DEDUP_REMOVED lines=13> */
.L_x_103:
[----:B------:R-:W-:Y:S05]  /*51c0*/  BSYNC B1 ;  /* 0x0000000000017941 */ /* 0x000fea0003800000 */
.L_x_102:
        /* <DEDUP_REMOVED lines=13> */
.L_x_105:
[----:B------:R-:W-:Y:S05]  /*52a0*/  BSYNC B1 ;  /* 0x0000000000017941 */ /* 0x000fea0003800000 */
.L_x_104:
        /* <DEDUP_REMOVED lines=12> */
.L_x_107:
[----:B------:R-:W-:Y:S05]  /*5370*/  BSYNC B1 ;  /* 0x0000000000017941 */ /* 0x000fea0003800000 */
.L_x_106:
        /* <DEDUP_REMOVED lines=12> */
.L_x_109:
[----:B------:R-:W-:Y:S05]  /*5440*/  BSYNC B1 ;  /* 0x0000000000017941 */ /* 0x000fea0003800000 */
.L_x_108:
        /* <DEDUP_REMOVED lines=13> */
.L_x_111:
[----:B------:R-:W-:Y:S05]  /*5520*/  BSYNC B1 ;  /* 0x0000000000017941 */ /* 0x000fea0003800000 */
.L_x_110:
        /* <DEDUP_REMOVED lines=13> */
.L_x_113:
[----:B------:R-:W-:Y:S05]  /*5600*/  BSYNC B1 ;  /* 0x0000000000017941 */ /* 0x000fea0003800000 */
.L_x_112:
        /* <DEDUP_REMOVED lines=12> */
.L_x_115:
[----:B------:R-:W-:Y:S05]  /*56d0*/  BSYNC B1 ;  /* 0x0000000000017941 */ /* 0x000fea0003800000 */
.L_x_114:
[----:B-----5:R-:W-:Y:S01]  /*56e0*/  LOP3.LUT R15, R15, 0xff, RZ, 0xc0, !PT ;  /* 0x000000ff0f0f7812 */ /* 0x020fe200078ec0ff */
[----:B------:R-:W-:Y:S01]  /*56f0*/  BSSY B1, `(.L_x_116) ;  /* 0x000000b000017945 */ /* 0x000fe20003800000 */
[----:B------:R-:W-:Y:S02]  /*5700*/  ISETP.LT.OR P1, PT, R29, 0x9, !P1 ;  /* 0x000000091d00780c */ /* 0x000fe40004f21670 */
[----:B------:R-:W-:-:S05]  /*5710*/  F2FP.F16.E4M3.UNPACK_B R15, R15 ;  /* 0x0000000fff0f723e */ /* 0x000fca00020006ff */
[----:B------:R-:W-:-:S05]  /*5720*/  HADD2.F32 R15, -RZ, R15.H0_H0 ;  /* 0x2000000fff0f7230 */ /* 0x000fca0000004100 */
[----:B0-----:R-:W-:-:S04]  /*5730*/  FMUL R10, R15, R12 ;  /* 0x0000000c0f0a7220 */ /* 0x001fc80000400000 */
[----:B------:R-:W-:-:S05]  /*5740*/  FFMA R10, R13, R7, R10 ;  /* 0x000000070d0a7223 */ /* 0x000fca000000000a */
[----:B------:R-:W-:Y:S02]  /*5750*/  F2FP.SATFINITE.E4M3.F32.PACK_AB_MERGE_C R11, RZ, R10, RZ ;  /* 0x0000000aff0b723e */ /* 0x000fe400048070ff */
[----:B------:R-:W-:-:S03]  /*5760*/  PRMT R10, RZ, 0x7610, R10 ;  /* 0x00007610ff0a7816 */ /* 0x000fc6000000000a */
[----:B------:R0:W-:Y:S01]  /*5770*/  @!P0 STG.E.U8 desc[UR24][R8.64+0x48], R11 ;  /* 0x0000480b08008986 */ /* 0x0001e2000c101118 */
[----:B------:R-:W-:Y:S05]  /*5780*/  @P1 BRA `(.L_x_117) ;  /* 0x0000000000041947 */ /* 0x000fea0003800000 */
[----:B------:R0:W5:Y:S02]  /*5790*/  LDG.E.U8 R10, desc[UR24][R26.64+0x49] ;  /* 0x000049181a0a7981 */ /* 0x000164000c1e1100 */
.L_x_117:
[----:B------:R-:W-:Y:S05]  /*57a0*/  BSYNC B1 ;  /* 0x0000000000017941 */ /* 0x000fea0003800000 */
.L_x_116:
[----:B------:R-:W-:Y:S05]  /*57b0*/  @P1 BRA `(.L_x_118) ;  /* 0x0000000800f01947 */ /* 0x000fea0003800000 */
[----:B-----5:R-:W-:-:S04]  /*57c0*/  LOP3.LUT R10, R10, 0xff, RZ, 0xc0, !PT ;  /* 0x000000ff0a0a7812 */ /* 0x020fc800078ec0ff */
[----:B------:R-:W-:-:S05]  /*57d0*/  F2FP.F16.E4M3.UNPACK_B R10, R10 ;  /* 0x0000000aff0a723e */ /* 0x000fca00020006ff */
[----:B0-----:R-:W-:-:S05]  /*57e0*/  HADD2.F32 R11, -RZ, R10.H0_H0 ;  /* 0x2000000aff0b7230 */ /* 0x001fca0000004100 */
[----:B------:R-:W-:-:S04]  /*57f0*/  FMUL R11, R11, R12 ;  /* 0x0000000c0b0b7220 */ /* 0x000fc80000400000 */
[----:B------:R-:W-:-:S05]  /*5800*/  FFMA R11, R14, R7, R11 ;  /* 0x000000070e0b7223 */ /* 0x000fca000000000b */
[----:B------:R-:W-:-:S05]  /*5810*/  F2FP.SATFINITE.E4M3.F32.PACK_AB_MERGE_C R11, RZ, R11, RZ ;  /* 0x0000000bff0b723e */ /* 0x000fca00048070ff */
[----:B------:R0:W-:Y:S01]  /*5820*/  STG.E.U8 desc[UR24][R8.64+0x49], R11 ;  /* 0x0000490b08007986 */ /* 0x0001e2000c101118 */
[----:B------:R-:W-:Y:S05]  /*5830*/  BRA `(.L_x_118) ;  /* 0x0000000800d07947 */ /* 0x000fea0003800000 */
.L_x_37:
[C---:B------:R-:W-:Y:S01]  /*5840*/  ISETP.GE.AND P4, PT, R30.reuse, 0x1, PT ;  /* 0x000000011e00780c */ /* 0x040fe20003f86270 */
[-C--:B--2---:R-:W-:Y:S01]  /*5850*/  FMUL R95, R95, R7.reuse ;  /* 0x000000075f5f7220 */ /* 0x084fe20000400000 */
[----:B------:R-:W-:Y:S01]  /*5860*/  ISETP.GE.AND P1, PT, R30, 0x2, PT ;  /* 0x000000021e00780c */ /* 0x000fe20003f26270 */
[-C--:B------:R-:W-:Y:S01]  /*5870*/  FMUL R94, R94, R7.reuse ;  /* 0x000000075e5e7220 */ /* 0x080fe20000400000 */
[----:B------:R-:W-:Y:S01]  /*5880*/  ISETP.LT.OR P0, PT, R29, 0x1, !P4 ;  /* 0x000000011d00780c */ /* 0x000fe20006701670 */
[-C--:B------:R-:W-:Y:S01]  /*5890*/  FMUL R93, R93, R7.reuse ;  /* 0x000000075d5d7220 */ /* 0x080fe20000400000 */
[----:B------:R-:W-:Y:S01]  /*58a0*/  ISETP.LT.OR P2, PT, R29, 0x1, !P1 ;  /* 0x000000011d00780c */ /* 0x000fe20004f41670 */
[----:B------:R-:W-:Y:S01]  /*58b0*/  FMUL R92, R92, R7 ;  /* 0x000000075c5c7220 */ /* 0x000fe20000400000 */
[----:B------:R-:W-:Y:S01]  /*58c0*/  F2FP.SATFINITE.E4M3.F32.PACK_AB_MERGE_C R95, RZ, R95, RZ ;  /* 0x0000005fff5f723e */ /* 0x000fe200048070ff */
[-C--:B------:R-:W-:Y:S01]  /*58d0*/  FMUL R91, R91, R7.reuse ;  /* 0x000000075b5b7220 */ /* 0x080fe20000400000 */
[----:B------:R-:W-:Y:S01]  /*58e0*/  F2FP.SATFINITE.E4M3.F32.PACK_AB_MERGE_C R25, RZ, R94, RZ ;  /* 0x0000005eff19723e */ /* 0x000fe200048070ff */
[-C--:B------:R-:W-:Y:S01]  /*58f0*/  FMUL R90, R90, R7.reuse ;  /* 0x000000075a5a7220 */ /* 0x080fe20000400000 */
[----:B------:R-:W-:Y:S01]  /*5900*/  ISETP.LT.OR P4, PT, R29, 0x9, !P4 ;  /* 0x000000091d00780c */ /* 0x000fe20006781670 */
[-C--:B------:R-:W-:Y:S01]  /*5910*/  FMUL R87, R87, R7.reuse ;  /* 0x0000000757577220 */ /* 0x080fe20000400000 */
[----:B------:R-:W-:Y:S01]  /*5920*/  ISETP.LT.OR P1, PT, R29, 0x9, !P1 ;  /* 0x000000091d00780c */ /* 0x000fe20004f21670 */
[----:B------:R-:W-:Y:S01]  /*5930*/  FMUL R86, R86, R7 ;  /* 0x0000000756567220 */ /* 0x000fe20000400000 */
[----:B------:R-:W-:Y:S01]  /*5940*/  F2FP.SATFINITE.E4M3.F32.PACK_AB_MERGE_C R93, RZ, R93, RZ ;  /* 0x0000005dff5d723e */ /* 0x000fe200048070ff */
[----:B------:R-:W-:Y:S01]  /*5950*/  @!P0 STG.E.U8 desc[UR24][R10.64], R95 ;  /* 0x0000005f0a008986 */ /* 0x000fe2000c101118 */
[C---:B------:R-:W-:Y:S01]  /*5960*/  ISETP.GE.AND P0, PT, R30.reuse, 0x9, PT ;  /* 0x000000091e00780c */ /* 0x040fe20003f06270 */
[----:B------:R-:W-:Y:S01]  /*5970*/  FMUL R85, R85, R7 ;  /* 0x0000000755557220 */ /* 0x000fe20000400000 */
[----:B------:R-:W-:Y:S01]  /*5980*/  F2FP.SATFINITE.E4M3.F32.PACK_AB_MERGE_C R91, RZ, R91, RZ ;  /* 0x0000005bff5b723e */ /* 0x000fe200048070ff */
[----:B------:R0:W-:Y:S01]  /*5990*/  @!P2 STG.E.U8 desc[UR24][R10.64+0x1], R25 ;  /* 0x000001190a00a986 */ /* 0x0001e2000c101118 */
[----:B------:R-:W-:Y:S01]  /*59a0*/  ISETP.GE.AND P2, PT, R30, 0xa, PT ;  /* 0x0000000a1e00780c */ /* 0x000fe20003f46270 */
[-C--:B------:R-:W-:Y:S01]  /*59b0*/  FMUL R84, R84, R7.reuse ;  /* 0x0000000754547220 */ /* 0x080fe20000400000 */
[C---:B------:R-:W-:Y:S01]  /*59c0*/  ISETP.LT.OR P5, PT, R29.reuse, 0x1, !P0 ;  /* 0x000000011d00780c */ /* 0x040fe200047a1670 */
[----:B------:R-:W-:Y:S01]  /*59d0*/  @!P4 STG.E.U8 desc[UR24][R8.64], R93 ;  /* 0x0000005d0800c986 */ /* 0x000fe2000c101118 */
[----:B------:R-:W-:Y:S01]  /*59e0*/  ISETP.LT.OR P6, PT, R29, 0x1, !P2 ;  /* 0x000000011d00780c */ /* 0x000fe200057c1670 */
[-C--:B------:R-:W-:Y:S01]  /*59f0*/  FMUL R81, R81, R7.reuse ;  /* 0x0000000751517220 */ /* 0x080fe20000400000 */
[----:B------:R-:W-:Y:S01]  /*5a00*/  F2FP.SATFINITE.E4M3.F32.PACK_AB_MERGE_C R27, RZ, R90, RZ ;  /* 0x0000005aff1b723e */ /* 0x000fe200048070ff */
[-C--:B------:R-:W-:Y:S01]  /*5a10*/  FMUL R82, R82, R7.reuse ;  /* 0x0000000752527220 */ /* 0x080fe20000400000 */
[----:B------:R-:W-:Y:S01]  /*5a20*/  ISETP.GE.AND P4, PT, R30, 0x11, PT ;  /* 0x000000111e00780c */ /* 0x000fe20003f86270 */
[-C--:B------:R-:W-:Y:S01]  /*5a30*/  FMUL R79, R79, R7.reuse ;  /* 0x000000074f4f7220 */ /* 0x080fe20000400000 */
[----:B------:R-:W-:Y:S01]  /*5a40*/  ISETP.LT.OR P0, PT, R29, 0x9, !P0 ;  /* 0x000000091d00780c */ /* 0x000fe20004701670 */
[-C--:B------:R-:W-:Y:S01]  /*5a50*/  FMUL R80, R80, R7.reuse ;  /* 0x0000000750507220 */ /* 0x080fe20000400000 */
[----:B0-----:R-:W-:Y:S01]  /*5a60*/  F2FP.SATFINITE.E4M3.F32.PACK_AB_MERGE_C R25, RZ, R92, RZ ;  /* 0x0000005cff19723e */ /* 0x001fe200048070ff */
[-C--:B------:R-:W-:Y:S01]  /*5a70*/  FMUL R77, R77, R7.reuse ;  /* 0x000000074d4d7220 */ /* 0x080fe20000400000 */
[----:B------:R-:W-:Y:S01]  /*5a80*/  ISETP.LT.OR P2, PT, R29, 0x9, !P2 ;  /* 0x000000091d00780c */ /* 0x000fe20005741670 */
[----:B------:R-:W-:Y:S01]  /*5a90*/  FMUL R78, R78, R7 ;  /* 0x000000074e4e7220 */ /* 0x000fe20000400000 */
[----:B------:R-:W-:Y:S01]  /*5aa0*/  F2FP.SATFINITE.E4M3.F32.PACK_AB_MERGE_C R87, RZ, R87, RZ ;  /* 0x00000057ff57723e */ /* 0x000fe200048070ff */
[----:B------:R0:W-:Y:S01]  /*5ab0*/  @!P1 STG.E.U8 desc[UR24][R8.64+0x1], R25 ;  /* 0x0000011908009986 */ /* 0x0001e2000c101118 */
[----:B------:R-:W-:Y:S01]  /*5ac0*/  ISETP.GE.AND P1, PT, R30, 0x12, PT ;  /* 0x000000121e00780c */ /* 0x000fe20003f26270 */
[----:B------:R-:W-:Y:S01]  /*5ad0*/  FMUL R75, R75, R7 ;  /* 0x000000074b4b7220 */ /* 0x000fe20000400000 */
[----:B------:R-:W-:Y:S01]  /*5ae0*/  F2FP.SATFINITE.E4M3.F32.PACK_AB_MERGE_C R85, RZ, R85, RZ ;  /* 0x00000055ff55723e */ /* 0x000fe200048070ff */
[----:B------:R-:W-:Y:S01]  /*5af0*/  @!P5 STG.E.U8 desc[UR24][R10.64+0x8], R91 ;  /* 0x0000085b0a00d986 */ /* 0x000fe2000c101118 */
[C---:B------:R-:W-:Y:S01]  /*5b00*/  ISETP.LT.OR P5, PT, R29.reuse, 0x1, !P4 ;  /* 0x000000011d00780c */ /* 0x040fe200067a1670 */
[-C--:B------:R-:W-:Y:S01]  /*5b10*/  FMUL R76, R76, R7.reuse ;  /* 0x000000074c4c7220 */ /* 0x080fe20000400000 */
[C---:B------:R-:W-:Y:S01]  /*5b20*/  ISETP.LT.OR P4, PT, R29.reuse, 0x9, !P4 ;  /* 0x000000091d00780c */ /* 0x040fe20006781670 */
[----:B------:R1:W-:Y:S01]  /*5b30*/  @!P6 STG.E.U8 desc[UR24][R10.64+0x9], R27 ;  /* 0x0000091b0a00e986 */ /* 0x0003e2000c101118 */
[----:B------:R-:W-:Y:S01]  /*5b40*/  ISETP.LT.OR P6, PT, R29, 0x1, !P1 ;  /* 0x000000011d00780c */ /* 0x000fe20004fc1670 */
[----:B------:R-:W-:Y:S01]  /*5b50*/  FMUL R74, R74, R7 ;  /* 0x000000074a4a7220 */ /* 0x000fe20000400000 */
[----:B------:R-:W-:Y:S01]  /*5b60*/  F2FP.SATFINITE.E4M3.F32.PACK_AB_MERGE_C R81, RZ, R81, RZ ;  /* 0x00000051ff51723e */ /* 0x000fe200048070ff */
[----:B------:R-:W-:Y:S01]  /*5b70*/  @!P0 STG.E.U8 desc[UR24][R8.64+0x8], R87 ;  /* 0x0000085708008986 */ /* 0x000fe2000c101118 */
[----:B0-----:R-:W-:Y:S01]  /*5b80*/  F2FP.SATFINITE.E4M3.F32.PACK_AB_MERGE_C R25, RZ, R86, RZ ;  /* 0x00000056ff19723e */ /* 0x001fe200048070ff */
[-C--:B------:R-:W-:Y:S01]  /*5b90*/  FMUL R73, R73, R7.reuse ;  /* 0x0000000749497220 */ /* 0x080fe20000400000 */
[----:B------:R-:W-:Y:S01]  /*5ba0*/  ISETP.GE.AND P0, PT, R30, 0x1a, PT ;  /* 0x0000001a1e00780c */ /* 0x000fe20003f06270 */
[-C--:B------:R-:W-:Y:S01]  /*5bb0*/  FMUL R72, R72, R7.reuse ;  /* 0x0000000748487220 */ /* 0x080fe20000400000 */
[----:B------:R-:W-:Y:S01]  /*5bc0*/  ISETP.LT.OR P1, PT, R29, 0x9, !P1 ;  /* 0x000000091d00780c */ /* 0x000fe20004f21670 */
[----:B------:R0:W-:Y:S01]  /*5bd0*/  @!P2 STG.E.U8 desc[UR24][R8.64+0x9], R25 ;  /* 0x000009190800a986 */ /* 0x0001e2000c101118 */
[----:B------:R-:W-:Y:S01]  /*5be0*/  ISETP.GE.AND P2, PT, R30, 0x19, PT ;  /* 0x000000191e00780c */ /* 0x000fe20003f46270 */
[-C--:B------:R-:W-:Y:S01]  /*5bf0*/  FMUL R71, R71, R7.reuse ;  /* 0x0000000747477220 */ /* 0x080fe20000400000 */
[----:B-1----:R-:W-:Y:S01]  /*5c00*/  F2FP.SATFINITE.E4M3.F32.PACK_AB_MERGE_C R27, RZ, R84, RZ ;  /* 0x00000054ff1b723e */ /* 0x002fe200048070ff */
[----:B------:R-:W-:Y:S01]  /*5c10*/  @!P5 STG.E.U8 desc[UR24][R10.64+0x10], R85 ;  /* 0x000010550a00d986 */ /* 0x000fe2000c101118 */
[----:B------:R-:W-:Y:S01]  /*5c20*/  ISETP.LT.OR P5, PT, R29, 0x1, !P0 ;  /* 0x000000011d00780c */ /* 0x000fe200047a1670 */
[----:B------:R-:W-:Y:S01]  /*5c30*/  FMUL R70, R70, R7 ;  /* 0x0000000746467220 */ /* 0x000fe20000400000 */
[----:B------:R-:W-:Y:S01]  /*5c40*/  F2FP.SATFINITE.E4M3.F32.PACK_AB_MERGE_C R79, RZ, R79, RZ ;  /* 0x0000004fff4f723e */ /* 0x000fe200048070ff */
[----:B------:R1:W-:Y:S01]  /*5c50*/  @!P6 STG.E.U8 desc[UR24][R10.64+0x11], R27 ;  /* 0x0000111b0a00e986 */ /* 0x0003e2000c101118 */
[----:B------:R-:W-:Y:S01]  /*5c60*/  F2FP.SATFINITE.E4M3.F32.PACK_AB_MERGE_C R77, RZ, R77, RZ ;  /* 0x0000004dff4d723e */ /* 0x000fe200048070ff */
[-C--:B------:R-:W-:Y:S01]  /*5c70*/  FMUL R69, R69, R7.reuse ;  /* 0x0000000745457220 */ /* 0x080fe20000400000 */
[C---:B------:R-:W-:Y:S01]  /*5c80*/  ISETP.LT.OR P0, PT, R29.reuse, 0x9, !P0 ;  /* 0x000000091d00780c */ /* 0x040fe20004701670 */
[----:B------:R-:W-:Y:S01]  /*5c90*/  @!P4 STG.E.U8 desc[UR24][R8.64+0x10], R81 ;  /* 0x000010510800c986 */ /* 0x000fe2000c101118 */
[C---:B------:R-:W-:Y:S01]  /*5ca0*/  ISETP.LT.OR P4, PT, R29.reuse, 0x1, !P2 ;  /* 0x000000011d00780c */ /* 0x040fe20005781670 */
[-C--:B------:R-:W-:Y:S01]  /*5cb0*/  FMUL R68, R68, R7.reuse ;  /* 0x0000000744447220 */ /* 0x080fe20000400000 */
[----:B------:R-:W-:Y:S01]  /*5cc0*/  ISETP.LT.OR P2, PT, R29, 0x9, !P2 ;  /* 0x000000091d00780c */ /* 0x000fe20005741670 */
[-C--:B------:R-:W-:Y:S01]  /*5cd0*/  FMUL R67, R67, R7.reuse ;  /* 0x0000000743437220 */ /* 0x080fe20000400000 */
[----:B0-----:R-:W-:Y:S01]  /*5ce0*/  F2FP.SATFINITE.E4M3.F32.PACK_AB_MERGE_C R25, RZ, R82, RZ ;  /* 0x00000052ff19723e */ /* 0x001fe200048070ff */
[-C--:B------:R-:W-:Y:S01]  /*5cf0*/  FMUL R65, R65, R7.reuse ;  /* 0x0000000741417220 */ /* 0x080fe20000400000 */
[----:B------:R-:W-:Y:S01]  /*5d00*/  F2FP.SATFINITE.E4M3.F32.PACK_AB_MERGE_C R31, RZ, R78, RZ ;  /* 0x0000004eff1f723e */ /* 0x000fe200048070ff */
[-C--:B------:R-:W-:Y:S01]  /*5d10*/  FMUL R66, R66, R7.reuse ;  /* 0x0000000742427220 */ /* 0x080fe20000400000 */
[----:B-1----:R-:W-:Y:S01]  /*5d20*/  F2FP.SATFINITE.E4M3.F32.PACK_AB_MERGE_C R27, RZ, R80, RZ ;  /* 0x00000050ff1b723e */ /* 0x002fe200048070ff */
[----:B------:R0:W-:Y:S01]  /*5d30*/  @!P1 STG.E.U8 desc[UR24][R8.64+0x11], R25 ;  /* 0x0000111908009986 */ /* 0x0001e2000c101118 */
[----:B------:R-:W-:Y:S01]  /*5d40*/  ISETP.GE.AND P1, PT, R30, 0x21, PT ;  /* 0x000000211e00780c */ /* 0x000fe20003f26270 */
[----:B------:R-:W-:Y:S01]  /*5d50*/  FMUL R64, R64, R7 ;  /* 0x0000000740407220 */ /* 0x000fe20000400000 */
[----:B------:R-:W-:Y:S01]  /*5d60*/  F2FP.SATFINITE.E4M3.F32.PACK_AB_MERGE_C R75, RZ, R75, RZ ;  /* 0x0000004bff4b723e */ /* 0x000fe200048070ff */
[----:B------:R-:W-:Y:S01]  /*5d70*/  @!P4 STG.E.U8 desc[UR24][R10.64+0x18], R79 ;  /* 0x0000184f0a00c986 */ /* 0x000fe2000c101118 */
[----:B------:R-:W-:Y:S01]  /*5d80*/  ISETP.LT.OR P4, PT, R29, 0x1, !P1 ;  /* 0x000000011d00780c */ /* 0x000fe20004f81670 */
[----:B------:R-:W-:Y:S01]  /*5d90*/  FMUL R23, R23, R7 ;  /* 0x0000000717177220 */ /* 0x000fe20000400000 */
[----:B------:R-:W-:Y:S01]  /*5da0*/  ISETP.LT.OR P1, PT, R29, 0x9, !P1 ;  /* 0x000000091d00780c */ /* 0x000fe20004f21670 */
[----:B------:R1:W-:Y:S01]  /*5db0*/  @!P5 STG.E.U8 desc[UR24][R10.64+0x19], R27 ;  /* 0x0000191b0a00d986 */ /* 0x0003e2000c101118 */
[----:B------:R-:W-:Y:S01]  /*5dc0*/  F2FP.SATFINITE.E4M3.F32.PACK_AB_MERGE_C R73, RZ, R73, RZ ;  /* 0x00000049ff49723e */ /* 0x000fe200048070ff */
[----:B------:R-:W-:Y:S01]  /*5dd0*/  FMUL R21, R21, R7 ;  /* 0x0000000715157220 */ /* 0x000fe20000400000 */
[----:B------:R-:W-:Y:S01]  /*5de0*/  F2FP.SATFINITE.E4M3.F32.PACK_AB_MERGE_C R71, RZ, R71, RZ ;  /* 0x00000047ff47723e */ /* 0x000fe200048070ff */
[----:B------:R-:W-:Y:S01]  /*5df0*/  @!P2 STG.E.U8 desc[UR24][R8.64+0x18], R77 ;  /* 0x0000184d0800a986 */ /* 0x000fe2000c101118 */
[----:B------:R-:W-:Y:S01]  /*5e00*/  ISETP.GE.AND P2, PT, R30, 0x22, PT ;  /* 0x000000221e00780c */ /* 0x000fe20003f46270 */
[-C--:B------:R-:W-:Y:S01]  /*5e10*/  FMUL R22, R22, R7.reuse ;  /* 0x0000000716167220 */ /* 0x080fe20000400000 */
[----:B0-----:R-:W-:Y:S01]  /*5e20*/  F2FP.SATFINITE.E4M3.F32.PACK_AB_MERGE_C R25, RZ, R76, RZ ;  /* 0x0000004cff19723e */ /* 0x001fe200048070ff */
[----:B------:R0:W-:Y:S01]  /*5e30*/  @!P0 STG.E.U8 desc[UR24][R8.64+0x19], R31 ;  /* 0x0000191f08008986 */ /* 0x0001e2000c101118 */
[----:B------:R-:W-:Y:S01]  /*5e40*/  ISETP.LT.OR P5, PT, R29, 0x1, !P2 ;  /* 0x000000011d00780c */ /* 0x000fe200057a1670 */
[-C--:B------:R-:W-:Y:S01]  /*5e50*/  FMUL R19, R19, R7.reuse ;  /* 0x0000000713137220 */ /* 0x080fe20000400000 */
[----:B------:R-:W-:Y:S01]  /*5e60*/  ISETP.LT.OR P2, PT, R29, 0x9, !P2 ;  /* 0x000000091d00780c */ /* 0x000fe20005741670 */
[----:B------:R-:W-:Y:S01]  /*5e70*/  @!P4 STG.E.U8 desc[UR24][R10.64+0x20], R75 ;  /* 0x0000204b0a00c986 */ /* 0x000fe2000c101118 */
[----:B-1----:R-:W-:Y:S01]  /*5e80*/  F2FP.SATFINITE.E4M3.F32.PACK_AB_MERGE_C R27, RZ, R74, RZ ;  /* 0x0000004aff1b723e */ /* 0x002fe200048070ff */
[-C--:B------:R-:W-:Y:S01]  /*5e90*/  FMUL R20, R20, R7.reuse ;  /* 0x0000000714147220 */ /* 0x080fe20000400000 */
[C---:B------:R-:W-:Y:S01]  /*5ea0*/  ISETP.GE.AND P4, PT, R30.reuse, 0x2a, PT ;  /* 0x0000002a1e00780c */ /* 0x040fe20003f86270 */
[-C--:B------:R-:W-:Y:S01]  /*5eb0*/  FMUL R17, R17, R7.reuse ;  /* 0x0000000711117220 */ /* 0x080fe20000400000 */
[----:B------:R-:W-:Y:S01]  /*5ec0*/  ISETP.GE.AND P0, PT, R30, 0x29, PT ;  /* 0x000000291e00780c */ /* 0x000fe20003f06270 */
[----:B------:R-:W-:Y:S01]  /*5ed0*/  FMUL R18, R18, R7 ;  /* 0x0000000712127220 */ /* 0x000fe20000400000 */
[----:B------:R-:W-:Y:S01]  /*5ee0*/  F2FP.SATFINITE.E4M3.F32.PACK_AB_MERGE_C R69, RZ, R69, RZ ;  /* 0x00000045ff45723e */ /* 0x000fe200048070ff */
[-C--:B------:R-:W-:Y:S01]  /*5ef0*/  FMUL R15, R15, R7.reuse ;  /* 0x000000070f0f7220 */ /* 0x080fe20000400000 */
[C---:B------:R-:W-:Y:S01]  /*5f00*/  ISETP.LT.OR P6, PT, R29.reuse, 0x1, !P0 ;  /* 0x000000011d00780c */ /* 0x040fe200047c1670 */
[----:B------:R1:W-:Y:S01]  /*5f10*/  @!P5 STG.E.U8 desc[UR24][R10.64+0x21], R25 ;  /* 0x000021190a00d986 */ /* 0x0003e2000c101118 */
[C---:B------:R-:W-:Y:S01]  /*5f20*/  ISETP.LT.OR P5, PT, R29.reuse, 0x9, !P4 ;  /* 0x000000091d00780c */ /* 0x040fe200067a1670 */
[-C--:B------:R-:W-:Y:S01]  /*5f30*/  FMUL R16, R16, R7.reuse ;  /* 0x0000000710107220 */ /* 0x080fe20000400000 */
[C---:B------:R-:W-:Y:S01]  /*5f40*/  ISETP.LT.OR P0, PT, R29.reuse, 0x9, !P0 ;  /* 0x000000091d00780c */ /* 0x040fe20004701670 */
[----:B------:R2:W-:Y:S01]  /*5f50*/  @!P2 STG.E.U8 desc[UR24][R8.64+0x21], R27 ;  /* 0x0000211b0800a986 */ /* 0x0005e2000c101118 */
[----:B------:R-:W-:Y:S01]  /*5f60*/  ISETP.LT.OR P2, PT, R29, 0x1, !P4 ;  /* 0x000000011d00780c */ /* 0x000fe20006741670 */
[-C--:B------:R-:W-:Y:S01]  /*5f70*/  FMUL R13, R13, R7.reuse ;  /* 0x000000070d0d7220 */ /* 0x080fe20000400000 */
[C---:B------:R-:W-:Y:S01]  /*5f80*/  ISETP.GE.AND P4, PT, R30.reuse, 0x32, PT ;  /* 0x000000321e00780c */ /* 0x040fe20003f86270 */
[----:B------:R-:W-:Y:S01]  /*5f90*/  @!P1 STG.E.U8 desc[UR24][R8.64+0x20], R73 ;  /* 0x0000204908009986 */ /* 0x000fe2000c101118 */
[----:B------:R-:W-:Y:S01]  /*5fa0*/  ISETP.GE.AND P1, PT, R30, 0x31, PT ;  /* 0x000000311e00780c */ /* 0x000fe20003f26270 */
[----:B------:R-:W-:Y:S01]  /*5fb0*/  FMUL R14, R14, R7 ;  /* 0x000000070e0e7220 */ /* 0x000fe20000400000 */
[----:B0-----:R-:W-:Y:S01]  /*5fc0*/  F2FP.SATFINITE.E4M3.F32.PACK_AB_MERGE_C R31, RZ, R68, RZ ;  /* 0x00000044ff1f723e */ /* 0x001fe200048070ff */
[----:B------:R-:W-:Y:S01]  /*5fd0*/  @!P6 STG.E.U8 desc[UR24][R10.64+0x28], R71 ;  /* 0x000028470a00e986 */ /* 0x000fe2000c101118 */
[----:B-1----:R-:W-:-:S02]  /*5fe0*/  F2FP.SATFINITE.E4M3.F32.PACK_AB_MERGE_C R25, RZ, R72, RZ ;  /* 0x00000048ff19723e */ /* 0x002fc400048070ff */
[C---:B------:R-:W-:Y:S02]  /*5ff0*/  ISETP.LT.OR P6, PT, R29.reuse, 0x1, !P1 ;  /* 0x000000011d00780c */ /* 0x040fe40004fc1670 */
[----:B--2---:R-:W-:Y:S01]  /*6000*/  F2FP.SATFINITE.E4M3.F32.PACK_AB_MERGE_C R27, RZ, R70, RZ ;  /* 0x00000046ff1b723e */ /* 0x004fe200048070ff */
[----:B------:R0:W-:Y:S01]  /*6010*/  @!P2 STG.E.U8 desc[UR24][R10.64+0x29], R25 ;  /* 0x000029190a00a986 */ /* 0x0001e2000c101118 */
[C---:B------:R-:W-:Y:S02]  /*6020*/  ISETP.LT.OR P2, PT, R29.reuse, 0x1, !P4 ;  /* 0x000000011d00780c */ /* 0x040fe40006741670 */
[----:B------:R-:W-:Y:S01]  /*6030*/  F2FP.SATFINITE.E4M3.F32.PACK_AB_MERGE_C R67, RZ, R67, RZ ;  /* 0x00000043ff43723e */ /* 0x000fe200048070ff */
[----:B------:R1:W-:Y:S01]  /*6040*/  @!P5 STG.E.U8 desc[UR24][R8.64+0x29], R27 ;  /* 0x0000291b0800d986 */ /* 0x0003e2000c101118 */
[C---:B------:R-:W-:Y:S02]  /*6050*/  ISETP.LT.OR P5, PT, R29.reuse, 0x9, !P4 ;  /* 0x000000091d00780c */ /* 0x040fe400067a1670 */
[----:B------:R-:W-:Y:S01]  /*6060*/  ISETP.GE.AND P4, PT, R30, 0x3a, PT ;  /* 0x0000003a1e00780c */ /* 0x000fe20003f86270 */
[----:B------:R-:W-:Y:S01]  /*6070*/  @!P0 STG.E.U8 desc[UR24][R8.64+0x28], R69 ;  /* 0x0000284508008986 */ /* 0x000fe2000c101118 */
[----:B------:R-:W-:-:S02]  /*6080*/  ISETP.LT.OR P1, PT, R29, 0x9, !P1 ;  /* 0x000000091d00780c */ /* 0x000fc40004f21670 */
[----:B------:R-:W-:Y:S01]  /*6090*/  ISETP.GE.AND P0, PT, R30, 0x39, PT ;  /* 0x000000391e00780c */ /* 0x000fe20003f06270 */
[----:B------:R-:W-:Y:S01]  /*60a0*/  @!P6 STG.E.U8 desc[UR24][R10.64+0x30], R67 ;  /* 0x000030430a00e986 */ /* 0x000fe2000c101118 */
[----:B------:R-:W-:Y:S02]  /*60b0*/  F2FP.SATFINITE.E4M3.F32.PACK_AB_MERGE_C R65, RZ, R65, RZ ;  /* 0x00000041ff41723e */ /* 0x000fe400048070ff */
[C---:B------:R-:W-:Y:S01]  /*60c0*/  ISETP.LT.OR P6, PT, R29.reuse, 0x1, !P0 ;  /* 0x000000011d00780c */ /* 0x040fe200047c1670 */
[----:B------:R-:W-:Y:S01]  /*60d0*/  @!P2 STG.E.U8 desc[UR24][R10.64+0x31], R31 ;  /* 0x0000311f0a00a986 */ /* 0x000fe2000c101118 */
[----:B------:R-:W-:Y:S02]  /*60e0*/  ISETP.LT.OR P2, PT, R29, 0x1, !P4 ;  /* 0x000000011d00780c */ /* 0x000fe40006741670 */
[----:B0-----:R-:W-:Y:S02]  /*60f0*/  F2FP.SATFINITE.E4M3.F32.PACK_AB_MERGE_C R25, RZ, R66, RZ ;  /* 0x00000042ff19723e */ /* 0x001fe400048070ff */
[----:B-1----:R-:W-:Y:S01]  /*6100*/  F2FP.SATFINITE.E4M3.F32.PACK_AB_MERGE_C R27, RZ, R64, RZ ;  /* 0x00000040ff1b723e */ /* 0x002fe200048070ff */
[----:B------:R-:W-:Y:S01]  /*6110*/  @!P1 STG.E.U8 desc[UR24][R8.64+0x30], R65 ;  /* 0x0000304108009986 */ /* 0x000fe2000c101118 */
[----:B------:R-:W-:-:S02]  /*6120*/  F2FP.SATFINITE.E4M3.F32.PACK_AB_MERGE_C R23, RZ, R23, RZ ;  /* 0x00000017ff17723e */ /* 0x000fc400048070ff */
[C---:B------:R-:W-:Y:S01]  /*6130*/  ISETP.LT.OR P1, PT, R29.reuse, 0x9, !P0 ;  /* 0x000000091d00780c */ /* 0x040fe20004721670 */
[----:B------:R0:W-:Y:S01]  /*6140*/  @!P5 STG.E.U8 desc[UR24][R8.64+0x31], R25 ;  /* 0x000031190800d986 */ /* 0x0001e2000c101118 */
[C---:B------:R-:W-:Y:S02]  /*6150*/  ISETP.LT.OR P4, PT, R29.reuse, 0x9, !P4 ;  /* 0x000000091d00780c */ /* 0x040fe40006781670 */
[C---:B------:R-:W-:Y:S01]  /*6160*/  ISETP.GE.AND P0, PT, R30.reuse, 0x42, PT ;  /* 0x000000421e00780c */ /* 0x040fe20003f06270 */
[----:B------:R-:W-:Y:S01]  /*6170*/  @!P2 STG.E.U8 desc[UR24][R10.64+0x39], R27 ;  /* 0x0000391b0a00a986 */ /* 0x000fe2000c101118 */
[----:B------:R-:W-:Y:S02]  /*6180*/  ISETP.GE.AND P2, PT, R30, 0x41, PT ;  /* 0x000000411e00780c */ /* 0x000fe40003f46270 */
[----:B------:R-:W-:Y:S01]  /*6190*/  F2FP.SATFINITE.E4M3.F32.PACK_AB_MERGE_C R21, RZ, R21, RZ ;  /* 0x00000015ff15723e */ /* 0x000fe200048070ff */
[----:B------:R1:W-:Y:S01]  /*61a0*/  @!P6 STG.E.U8 desc[UR24][R10.64+0x38], R23 ;  /* 0x000038170a00e986 */ /* 0x0003e2000c101118 */
[----:B------:R-:W-:-:S02]  /*61b0*/  ISETP.LT.OR P5, PT, R29, 0x1, !P2 ;  /* 0x000000011d00780c */ /* 0x000fc400057a1670 */
[C---:B------:R-:W-:Y:S01]  /*61c0*/  ISETP.LT.OR P6, PT, R29.reuse, 0x1, !P0 ;  /* 0x000000011d00780c */ /* 0x040fe200047c1670 */
[----:B------:R-:W-:Y:S01]  /*61d0*/  @!P1 STG.E.U8 desc[UR24][R8.64+0x38], R21 ;  /* 0x0000381508009986 */ /* 0x000fe2000c101118 */
[----:B0-----:R-:W-:Y:S02]  /*61e0*/  F2FP.SATFINITE.E4M3.F32.PACK_AB_MERGE_C R25, RZ, R22, RZ ;  /* 0x00000016ff19723e */ /* 0x001fe400048070ff */
[----:B------:R-:W-:Y:S02]  /*61f0*/  F2FP.SATFINITE.E4M3.F32.PACK_AB_MERGE_C R19, RZ, R19, RZ ;  /* 0x00000013ff13723e */ /* 0x000fe400048070ff */
[----:B------:R-:W-:Y:S01]  /*6200*/  ISETP.LT.OR P1, PT, R29, 0x9, !P2 ;  /* 0x000000091d00780c */ /* 0x000fe20005721670 */
[----:B------:R-:W-:Y:S01]  /*6210*/  @!P4 STG.E.U8 desc[UR24][R8.64+0x39], R25 ;  /* 0x000039190800c986 */ /* 0x000fe2000c101118 */
[C---:B------:R-:W-:Y:S02]  /*6220*/  ISETP.GE.AND P4, PT, R30.reuse, 0x49, PT ;  /* 0x000000491e00780c */ /* 0x040fe40003f86270 */
[----:B-1----:R-:W-:Y:S01]  /*6230*/  F2FP.SATFINITE.E4M3.F32.PACK_AB_MERGE_C R23, RZ, R20, RZ ;  /* 0x00000014ff17723e */ /* 0x002fe200048070ff */
[----:B------:R0:W-:Y:S01]  /*6240*/  @!P5 STG.E.U8 desc[UR24][R10.64+0x40], R19 ;  /* 0x000040130a00d986 */ /* 0x0001e2000c101118 */
[----:B------:R-:W-:-:S02]  /*6250*/  ISETP.GE.AND P2, PT, R30, 0x4a, PT ;  /* 0x0000004a1e00780c */ /* 0x000fc40003f46270 */
[C---:B------:R-:W-:Y:S01]  /*6260*/  ISETP.LT.OR P0, PT, R29.reuse, 0x9, !P0 ;  /* 0x000000091d00780c */ /* 0x040fe20004701670 */
[----:B------:R1:W-:Y:S01]  /*6270*/  @!P6 STG.E.U8 desc[UR24][R10.64+0x41], R23 ;  /* 0x000041170a00e986 */ /* 0x0003e2000c101118 */
[C---:B------:R-:W-:Y:S02]  /*6280*/  ISETP.LT.OR P5, PT, R29.reuse, 0x1, !P4 ;  /* 0x000000011d00780c */ /* 0x040fe400067a1670 */
[C---:B------:R-:W-:Y:S02]  /*6290*/  ISETP.LT.OR P6, PT, R29.reuse, 0x1, !P2 ;  /* 0x000000011d00780c */ /* 0x040fe400057c1670 */
[C---:B------:R-:W-:Y:S02]  /*62a0*/  ISETP.LT.OR P4, PT, R29.reuse, 0x9, !P4 ;  /* 0x000000091d00780c */ /* 0x040fe40006781670 */
[----:B------:R-:W-:Y:S02]  /*62b0*/  ISETP.LT.OR P2, PT, R29, 0x9, !P2 ;  /* 0x000000091d00780c */ /* 0x000fe40005741670 */
[----:B------:R-:W-:-:S02]  /*62c0*/  F2FP.SATFINITE.E4M3.F32.PACK_AB_MERGE_C R17, RZ, R17, RZ ;  /* 0x00000011ff11723e */ /* 0x000fc400048070ff */
[----:B0-----:R-:W-:Y:S02]  /*62d0*/  F2FP.SATFINITE.E4M3.F32.PACK_AB_MERGE_C R19, RZ, R18, RZ ;  /* 0x00000012ff13723e */ /* 0x001fe400048070ff */
[----:B------:R-:W-:Y:S01]  /*62e0*/  F2FP.SATFINITE.E4M3.F32.PACK_AB_MERGE_C R15, RZ, R15, RZ ;  /* 0x0000000fff0f723e */ /* 0x000fe200048070ff */
[----:B------:R0:W-:Y:S01]  /*62f0*/  @!P1 STG.E.U8 desc[UR24][R8.64+0x40], R17 ;  /* 0x0000401108009986 */ /* 0x0001e2000c101118 */
[----:B------:R-:W-:Y:S02]  /*6300*/  F2FP.SATFINITE.E4M3.F32.PACK_AB_MERGE_C R21, RZ, R16, RZ ;  /* 0x00000010ff15723e */ /* 0x000fe400048070ff */
[----:B------:R-:W-:Y:S01]  /*6310*/  F2FP.SATFINITE.E4M3.F32.PACK_AB_MERGE_C R13, RZ, R13, RZ ;  /* 0x0000000dff0d723e */ /* 0x000fe200048070ff */
[----:B------:R0:W-:Y:S01]  /*6320*/  @!P0 STG.E.U8 desc[UR24][R8.64+0x41], R19 ;  /* 0x0000411308008986 */ /* 0x0001e2000c101118 */
[----:B-1----:R-:W-:-:S03]  /*6330*/  F2FP.SATFINITE.E4M3.F32.PACK_AB_MERGE_C R23, RZ, R14, RZ ;  /* 0x0000000eff17723e */ /* 0x002fc600048070ff */
[----:B------:R0:W-:Y:S04]  /*6340*/  @!P5 STG.E.U8 desc[UR24][R10.64+0x48], R15 ;  /* 0x0000480f0a00d986 */ /* 0x0001e8000c101118 */
[----:B------:R0:W-:Y:S04]  /*6350*/  @!P6 STG.E.U8 desc[UR24][R10.64+0x49], R21 ;  /* 0x000049150a00e986 */ /* 0x0001e8000c101118 */
[----:B------:R0:W-:Y:S04]  /*6360*/  @!P4 STG.E.U8 desc[UR24][R8.64+0x48], R13 ;  /* 0x0000480d0800c986 */ /* 0x0001e8000c101118 */
[----:B------:R0:W-:Y:S02]  /*6370*/  @!P2 STG.E.U8 desc[UR24][R8.64+0x49], R23 ;  /* 0x000049170800a986 */ /* 0x0001e4000c101118 */
.L_x_118:
[----:B------:R-:W-:Y:S05]  /*6380*/  BSYNC B0 ;  /* 0x0000000000007941 */ /* 0x000fea0003800000 */
.L_x_36:
[----:B------:R-:W-:Y:S01]  /*6390*/  ULDC UR6, c[0x0][0xc] ;  /* 0x0000030000067ab9 */ /* 0x000fe20000000800 */
[----:B------:R-:W-:Y:S01]  /*63a0*/  ULDC UR7, c[0x0][0x10] ;  /* 0x0000040000077ab9 */ /* 0x000fe20000000800 */
[----:B01----:R-:W0:Y:S01]  /*63b0*/  LDC R9, c[0x0][0x14] ;  /* 0x00000500ff097b82 */ /* 0x003e220000000800 */
[----:B------:R-:W-:Y:S01]  /*63c0*/  UIMAD.WIDE.U32 UR6, UR6, UR7, URZ ;  /* 0x00000007060672a5 */ /* 0x000fe2000f8e003f */
[----:B------:R-:W-:Y:S01]  /*63d0*/  PRMT R8, RZ, 0x7610, R8 ;  /* 0x00007610ff087816 */ /* 0x000fe20000000008 */
[----:B------:R-:W-:Y:S02]  /*63e0*/  IMAD.MOV.U32 R89, RZ, RZ, -0x1 ;  /* 0xffffffffff597424 */ /* 0x000fe400078e00ff */
[----:B------:R-:W-:Y:S02]  /*63f0*/  IMAD.MOV.U32 R83, RZ, RZ, -0x1 ;  /* 0xffffffffff537424 */ /* 0x000fe400078e00ff */
[----:B0-----:R-:W-:-:S04]  /*6400*/  IMAD.WIDE.U32 R2, R9, UR6, R2 ;  /* 0x0000000609027c25 */ /* 0x001fc8000f8e0002 */
[----:B------:R-:W-:Y:S01]  /*6410*/  IMAD R9, R9, UR7, RZ ;  /* 0x0000000709097c24 */ /* 0x000fe2000f8e02ff */
[----:B------:R-:W-:Y:S02]  /*6420*/  ULDC.64 UR6, c[0x0][0x650] ;  /* 0x0001940000067ab9 */ /* 0x000fe40000000a00 */
[----:B------:R-:W-:Y:S01]  /*6430*/  ISETP.GE.U32.AND P0, PT, R2, UR6, PT ;  /* 0x0000000602007c0c */ /* 0x000fe2000bf06070 */
[----:B------:R-:W-:-:S05]  /*6440*/  IMAD.IADD R3, R3, 0x1, R9 ;  /* 0x0000000103037824 */ /* 0x000fca00078e0209 */
[----:B------:R-:W-:-:S13]  /*6450*/  ISETP.GE.U32.AND.EX P0, PT, R3, UR7, PT, P0 ;  /* 0x0000000703007c0c */ /* 0x000fda000bf06100 */
[----:B------:R-:W-:Y:S05]  /*6460*/  @P0 BRA `(.L_x_119) ;  /* 0x0000000400600947 */ /* 0x000fea0003800000 */
[----:B------:R-:W0:Y:S01]  /*6470*/  S2R R22, SR_CTAID.X ;  /* 0x0000000000167919 */ /* 0x000e220000002500 */
[----:B------:R-:W1:Y:S01]  /*6480*/  LDC.64 R16, c[0x0][0x628] ;  /* 0x00018a00ff107b82 */ /* 0x000e620000000a00 */
[----:B------:R-:W-:Y:S01]  /*6490*/  ULDC UR6, c[0x0][0x150] ;  /* 0x0000540000067ab9 */ /* 0x000fe20000000800 */
[----:B------:R-:W-:Y:S01]  /*64a0*/  IMAD.MOV.U32 R14, RZ, RZ, R2 ;  /* 0x000000ffff0e7224 */ /* 0x000fe200078e0002 */
[----:B--2---:R-:W2:Y:S01]  /*64b0*/  S2R R24, SR_CTAID.Y ;  /* 0x0000000000187919 */ /* 0x004ea20000002600 */
[----:B------:R-:W-:-:S04]  /*64c0*/  IMAD.MOV.U32 R15, RZ, RZ, R3 ;  /* 0x000000ffff0f7224 */ /* 0x000fc800078e0003 */
[----:B------:R-:W2:Y:S08]  /*64d0*/  LDC R25, c[0x0][0x144] ;  /* 0x00005100ff197b82 */ /* 0x000eb00000000800 */
[----:B------:R-:W2:Y:S08]  /*64e0*/  LDC R18, c[0x0][0x630] ;  /* 0x00018c00ff127b82 */ /* 0x000eb00000000800 */
[----:B------:R-:W2:Y:S01]  /*64f0*/  LDC.64 R20, c[0x0][0x620] ;  /* 0x00018800ff147b82 */ /* 0x000ea20000000a00 */
[----:B-1----:R-:W-:-:S04]  /*6500*/  ISETP.NE.U32.AND P0, PT, R16, RZ, PT ;  /* 0x000000ff1000720c */ /* 0x002fc80003f05070 */
[----:B------:R-:W-:Y:S02]  /*6510*/  ISETP.NE.AND.EX P0, PT, R17, RZ, PT, P0 ;  /* 0x000000ff1100720c */ /* 0x000fe40003f05300 */
[----:B0-----:R-:W-:-:S05]  /*6520*/  I2FP.F32.U32 R8, R22 ;  /* 0x0000001600087245 */ /* 0x001fca0000201000 */
[----:B------:R-:W-:-:S04]  /*6530*/  FMUL R8, R8, UR6 ;  /* 0x0000000608087c20 */ /* 0x000fc80008400000 */
[----:B------:R0:W1:Y:S02]  /*6540*/  F2I.U32.TRUNC.NTZ R23, R8 ;  /* 0x0000000800177305 */ /* 0x000064000020f000 */
[----:B------:R-:W-:Y:S05]  /*6550*/  @!P0 BRA `(.L_x_120) ;  /* 0x0000000000288947 */ /* 0x000fea0003800000 */
[----:B------:R-:W3:Y:S02]  /*6560*/  LDC R9, c[0x0][0x634] ;  /* 0x00018d00ff097b82 */ /* 0x000ee40000000800 */
[----:B---3--:R-:W-:-:S05]  /*6570*/  IADD3 R13, P0, R2, R9, RZ ;  /* 0x00000009020d7210 */ /* 0x008fca0007f1e0ff */
[----:B------:R-:W-:-:S04]  /*6580*/  IMAD.X R19, RZ, RZ, R3, P0 ;  /* 0x000000ffff137224 */ /* 0x000fc800000e0603 */
[----:B0-----:R-:W-:-:S04]  /*6590*/  IMAD.WIDE.U32 R8, R19, R16, RZ ;  /* 0x0000001013087225 */ /* 0x001fc800078e00ff */
[----:B-----5:R-:W-:-:S04]  /*65a0*/  IMAD.WIDE.U32 R10, P0, R13, R17, R8 ;  /* 0x000000110d0a7225 */ /* 0x020fc80007800008 */
[----:B------:R-:W-:-:S04]  /*65b0*/  IMAD.WIDE.U32 R8, R13, R16, RZ ;  /* 0x000000100d087225 */ /* 0x000fc800078e00ff */
[----:B------:R-:W-:Y:S01]  /*65c0*/  IMAD.X R15, RZ, RZ, RZ, P0 ;  /* 0x000000ffff0f7224 */ /* 0x000fe200000e06ff */
[----:B------:R-:W-:Y:S01]  /*65d0*/  IADD3 RZ, P0, R9, R10, RZ ;  /* 0x0000000a09ff7210 */ /* 0x000fe20007f1e0ff */
[----:B------:R-:W-:-:S04]  /*65e0*/  IMAD.MOV.U32 R14, RZ, RZ, R11 ;  /* 0x000000ffff0e7224 */ /* 0x000fc800078e000b */
[----:B------:R-:W-:-:S08]  /*65f0*/  IMAD.WIDE.U32.X R14, R19, R17, R14, P0 ;  /* 0x00000011130e7225 */ /* 0x000fd000000e040e */
.L_x_120:
[----:B------:R-:W3:Y:S01]  /*6600*/  LDC.64 R30, c[0x0][0x640] ;  /* 0x00019000ff1e7b82 */ /* 0x000ee20000000a00 */
[-C--:B--2---:R-:W-:Y:S01]  /*6610*/  SHF.R.U64 R83, R14, R18.reuse, R15 ;  /* 0x000000120e537219 */ /* 0x084fe2000000120f */
[----:B-1----:R-:W-:Y:S01]  /*6620*/  IMAD.MOV R23, RZ, RZ, -R23 ;  /* 0x000000ffff177224 */ /* 0x002fe200078e0a17 */
[----:B0-----:R-:W-:Y:S01]  /*6630*/  SHF.R.U32.HI R8, RZ, R18, R15 ;  /* 0x00000012ff087219 */ /* 0x001fe2000001160f */
[----:B------:R-:W-:Y:S01]  /*6640*/  ULDC UR6, c[0x0][0x154] ;  /* 0x0000550000067ab9 */ /* 0x000fe20000000800 */
[----:B------:R-:W-:Y:S01]  /*6650*/  IADD3 R11, P0, RZ, -R83, RZ ;  /* 0x80000053ff0b7210 */ /* 0x000fe20007f1e0ff */
[----:B------:R-:W-:Y:S02]  /*6660*/  IMAD R23, R25, R23, R22 ;  /* 0x0000001719177224 */ /* 0x000fe400078e0216 */
[----:B------:R-:W0:Y:S01]  /*6670*/  LDC R14, c[0x0][0x618] ;  /* 0x00018600ff0e7b82 */ /* 0x000e220000000800 */
[----:B------:R-:W-:Y:S02]  /*6680*/  IMAD.MOV.U32 R13, RZ, RZ, 0x1 ;  /* 0x00000001ff0d7424 */ /* 0x000fe400078e00ff */
[----:B------:R-:W-:-:S04]  /*6690*/  IMAD.X R9, RZ, RZ, ~R8, P0 ;  /* 0x000000ffff097224 */ /* 0x000fc800000e0e08 */
[-C--:B-----5:R-:W-:Y:S01]  /*66a0*/  IMAD R10, R9, R20.reuse, RZ ;  /* 0x00000014090a7224 */ /* 0x0a0fe200078e02ff */
[----:B---34-:R-:W1:Y:S01]  /*66b0*/  LDC R26, c[0x0][0x608] ;  /* 0x00018200ff1a7b82 */ /* 0x018e620000000800 */
[----:B------:R-:W-:-:S04]  /*66c0*/  IMAD.WIDE.U32 R8, R11, R20, R2 ;  /* 0x000000140b087225 */ /* 0x000fc800078e0002 */
[----:B------:R-:W-:Y:S01]  /*66d0*/  IMAD R11, R11, R21, R10 ;  /* 0x000000150b0b7224 */ /* 0x000fe200078e020a */
[----:B------:R-:W-:Y:S02]  /*66e0*/  I2FP.F32.U32 R10, R24 ;  /* 0x00000018000a7245 */ /* 0x000fe40000201000 */
[----:B------:R-:W2:Y:S01]  /*66f0*/  LDC R28, c[0x0][0x658] ;  /* 0x00019600ff1c7b82 */ /* 0x000ea20000000800 */
[----:B------:R-:W-:Y:S01]  /*6700*/  IMAD.IADD R9, R9, 0x1, R11 ;  /* 0x0000000109097824 */ /* 0x000fe200078e020b */
[----:B------:R-:W-:Y:S01]  /*6710*/  ISETP.NE.U32.AND P0, PT, R30, RZ, PT ;  /* 0x000000ff1e00720c */ /* 0x000fe20003f05070 */
[----:B------:R-:W-:Y:S01]  /*6720*/  FMUL R10, R10, UR6 ;  /* 0x000000060a0a7c20 */ /* 0x000fe20008400000 */
[----:B------:R-:W-:Y:S02]  /*6730*/  IMAD.MOV.U32 R11, RZ, RZ, -0x1 ;  /* 0xffffffffff0b7424 */ /* 0x000fe400078e00ff */
[----:B------:R-:W-:Y:S01]  /*6740*/  ISETP.NE.AND.EX P0, PT, R31, RZ, PT, P0 ;  /* 0x000000ff1f00720c */ /* 0x000fe20003f05300 */
[----:B------:R3:W4:Y:S01]  /*6750*/  F2I.U32.TRUNC.NTZ R19, R10 ;  /* 0x0000000a00137305 */ /* 0x000722000020f000 */
[----:B------:R-:W3:Y:S01]  /*6760*/  LDC R21, c[0x0][0x148] ;  /* 0x00005200ff157b82 */ /* 0x000ee20000000800 */
[----:B0-----:R-:W-:-:S02]  /*6770*/  SHF.R.U64 R18, R8, R14, R9 ;  /* 0x0000000e08127219 */ /* 0x001fc40000001209 */
[----:B------:R-:W-:-:S05]  /*6780*/  SHF.R.U32.HI R9, RZ, R14, R9 ;  /* 0x0000000eff097219 */ /* 0x000fca0000011609 */
[----:B------:R-:W0:Y:S01]  /*6790*/  LDC R22, c[0x0][0x600] ;  /* 0x00018000ff167b82 */ /* 0x000e220000000800 */
[-CC-:B-1----:R-:W-:Y:S02]  /*67a0*/  SHF.R.U64 R16, R18, R26.reuse, R9.reuse ;  /* 0x0000001a12107219 */ /* 0x182fe40000001209 */
[----:B------:R-:W-:-:S05]  /*67b0*/  SHF.R.U32.HI R9, RZ, R26, R9 ;  /* 0x0000001aff097219 */ /* 0x000fca0000011609 */
[----:B------:R-:W1:Y:S01]  /*67c0*/  LDC R27, c[0x0][0x648] ;  /* 0x00019200ff1b7b82 */ /* 0x000e620000000800 */
[-CC-:B--2---:R-:W-:Y:S02]  /*67d0*/  SHF.R.U64 R20, R16, R28.reuse, R9.reuse ;  /* 0x0000001c10147219 */ /* 0x184fe40000001209 */
[-C--:B------:R-:W-:Y:S02]  /*67e0*/  SHF.L.U32 R11, R11, R28.reuse, RZ ;  /* 0x0000001c0b0b7219 */ /* 0x080fe400000006ff */
[-C--:B------:R-:W-:Y:S01]  /*67f0*/  SHF.R.U32.HI R9, RZ, R28.reuse, R9 ;  /* 0x0000001cff097219 */ /* 0x080fe20000011609 */
[----:B------:R-:W-:Y:S01]  /*6800*/  IMAD.MOV.U32 R8, RZ, RZ, R20 ;  /* 0x000000ffff087224 */ /* 0x000fe200078e0014 */
[----:B------:R-:W-:Y:S01]  /*6810*/  SHF.L.U32 R28, R13, R28, RZ ;  /* 0x0000001c0d1c7219 */ /* 0x000fe200000006ff */
[----:B------:R-:W2:Y:S01]  /*6820*/  LDC R29, c[0x0][0x638] ;  /* 0x00018e00ff1d7b82 */ /* 0x000ea20000000800 */
[----:B------:R-:W-:-:S07]  /*6830*/  LOP3.LUT R25, RZ, R11, RZ, 0x33, !PT ;  /* 0x0000000bff197212 */ /* 0x000fce00078e33ff */
[----:B------:R-:W0:Y:S01]  /*6840*/  LDC R32, c[0x0][0x610] ;  /* 0x00018400ff207b82 */ /* 0x000e220000000800 */
[----:B----4-:R-:W-:Y:S05]  /*6850*/  @!P0 BRA `(.L_x_121) ;  /* 0x0000000000288947 */ /* 0x010fea0003800000 */
[----:B------:R-:W4:Y:S02]  /*6860*/  LDC R13, c[0x0][0x64c] ;  /* 0x00019300ff0d7b82 */ /* 0x000f240000000800 */
[----:B----4-:R-:W-:-:S05]  /*6870*/  IADD3 R13, P0, R20, R13, RZ ;  /* 0x0000000d140d7210 */ /* 0x010fca0007f1e0ff */
[----:B------:R-:W-:-:S04]  /*6880*/  IMAD.X R17, RZ, RZ, R9, P0 ;  /* 0x000000ffff117224 */ /* 0x000fc800000e0609 */
[----:B------:R-:W-:-:S04]  /*6890*/  IMAD.WIDE.U32 R8, R17, R30, RZ ;  /* 0x0000001e11087225 */ /* 0x000fc800078e00ff */
[----:B---3--:R-:W-:-:S04]  /*68a0*/  IMAD.WIDE.U32 R10, P0, R13, R31, R8 ;  /* 0x0000001f0d0a7225 */ /* 0x008fc80007800008 */
[----:B------:R-:W-:-:S04]  /*68b0*/  IMAD.WIDE.U32 R8, R13, R30, RZ ;  /* 0x0000001e0d087225 */ /* 0x000fc800078e00ff */
[----:B------:R-:W-:Y:S01]  /*68c0*/  IMAD.X R15, RZ, RZ, RZ, P0 ;  /* 0x000000ffff0f7224 */ /* 0x000fe200000e06ff */
[----:B------:R-:W-:Y:S01]  /*68d0*/  IADD3 RZ, P0, R9, R10, RZ ;  /* 0x0000000a09ff7210 */ /* 0x000fe20007f1e0ff */
[----:B------:R-:W-:-:S04]  /*68e0*/  IMAD.MOV.U32 R14, RZ, RZ, R11 ;  /* 0x000000ffff0e7224 */ /* 0x000fc800078e000b */
[----:B------:R-:W-:-:S08]  /*68f0*/  IMAD.WIDE.U32.X R8, R17, R31, R14, P0 ;  /* 0x0000001f11087225 */ /* 0x000fd000000e040e */
.L_x_121:
[----:B-1----:R-:W-:Y:S01]  /*6900*/  SHF.R.U64 R8, R8, R27, R9 ;  /* 0x0000001b08087219 */ /* 0x002fe20000001209 */
[----:B0-----:R-:W-:Y:S01]  /*6910*/  VIADD R13, R22, 0xffffffff ;  /* 0xffffffff160d7836 */ /* 0x001fe20000000000 */
[----:B------:R-:W-:Y:S01]  /*6920*/  LOP3.LUT R11, R16, R25, RZ, 0xc0, !PT ;  /* 0x00000019100b7212 */ /* 0x000fe200078ec0ff */
[----:B------:R-:W-:Y:S02]  /*6930*/  IMAD.MOV R19, RZ, RZ, -R19 ;  /* 0x000000ffff137224 */ /* 0x000fe400078e0a13 */
[----:B------:R-:W-:Y:S02]  /*6940*/  IMAD.MOV R9, RZ, RZ, -R8 ;  /* 0x000000ffff097224 */ /* 0x000fe400078e0a08 */
[----:B------:R-:W-:Y:S01]  /*6950*/  IMAD R28, R28, R8, R11 ;  /* 0x000000081c1c7224 */ /* 0x000fe200078e020b */
[----:B------:R-:W-:Y:S01]  /*6960*/  LOP3.LUT R11, R18, R13, RZ, 0xc0, !PT ;  /* 0x0000000d120b7212 */ /* 0x000fe200078ec0ff */
[----:B---3--:R-:W-:Y:S02]  /*6970*/  @P3 IMAD R23, R21, R19, R24 ;  /* 0x0000001315173224 */ /* 0x008fe400078e0218 */
[----:B--2---:R-:W-:-:S02]  /*6980*/  IMAD R8, R9, R29, R20 ;  /* 0x0000001d09087224 */ /* 0x004fc400078e0214 */
[----:B------:R-:W-:Y:S02]  /*6990*/  IMAD R28, R28, R32, R23 ;  /* 0x000000201c1c7224 */ /* 0x000fe400078e0217 */
[----:B------:R-:W-:Y:S02]  /*69a0*/  IMAD R9, R8, R22, R11 ;  /* 0x0000001608097224 */ /* 0x000fe400078e020b */
[----:B------:R-:W-:-:S03]  /*69b0*/  IMAD.MOV.U32 R10, RZ, RZ, 0x1 ;  /* 0x00000001ff0a7424 */ /* 0x000fc600078e00ff */
[----:B------:R-:W-:Y:S02]  /*69c0*/  SEL R89, R9, R28, !P3 ;  /* 0x0000001c09597207 */ /* 0x000fe40005800000 */
[----:B------:R-:W-:Y:S02]  /*69d0*/  PRMT R8, R10, 0x7610, R8 ;  /* 0x000076100a087816 */ /* 0x000fe40000000008 */
[----:B------:R-:W-:-:S07]  /*69e0*/  SEL R28, R28, R9, !P3 ;  /* 0x000000091c1c7207 */ /* 0x000fce0005800000 */
.L_x_119:
[----:B------:R-:W-:Y:S01]  /*69f0*/  UIADD3 UR5, UR9, UR5, URZ ;  /* 0x0000000509057290 */ /* 0x000fe2000fffe03f */
[----:B------:R-:W-:Y:S01]  /*6a00*/  LOP3.LUT P0, RZ, R8, 0xff, RZ, 0xc0, !PT ;  /* 0x000000ff08ff7812 */ /* 0x000fe2000780c0ff */
[----:B------:R-:W-:Y:S02]  /*6a10*/  IMAD.MOV.U32 R88, RZ, RZ, R28 ;  /* 0x000000ffff587224 */ /* 0x000fe400078e001c */
[----:B------:R-:W-:Y:S02]  /*6a20*/  USHF.R.U32.HI UR6, URZ, 0x3, UR5 ;  /* 0x000000033f067899 */ /* 0x000fe40008011605 */
[----:B------:R-:W-:Y:S02]  /*6a30*/  UISETP.GT.U32.AND UP1, UPT, UR5, 0x7, UPT ;  /* 0x000000070500788c */ /* 0x000fe4000bf24070 */
[----:B------:R-:W-:Y:S02]  /*6a40*/  ULOP3.LUT UR6, UR6, 0x1, URZ, 0xc0, !UPT ;  /* 0x0000000106067892 */ /* 0x000fe4000f8ec03f */
[----:B------:R-:W-:-:S02]  /*6a50*/  UISETP.LT.U32.AND UP1, UPT, UR9, 0x8, UP1 ;  /* 0x000000080900788c */ /* 0x000fc40008f21070 */
[----:B------:R-:W-:Y:S02]  /*6a60*/  UISETP.NE.U32.AND UP0, UPT, UR6, 0x1, UPT ;  /* 0x000000010600788c */ /* 0x000fe4000bf05070 */
[----:B------:R-:W-:Y:S02]  /*6a70*/  USEL UR7, URZ, 0x1, !UP1 ;  /* 0x000000013f077887 */ /* 0x000fe4000c800000 */
[----:B------:R-:W-:Y:S02]  /*6a80*/  UISETP.GT.U32.AND UP0, UPT, UR9, 0x7, !UP0 ;  /* 0x000000070900788c */ /* 0x000fe4000c704070 */
[----:B------:R-:W-:Y:S02]  /*6a90*/  ULOP3.LUT UR5, UR5, 0x7, URZ, 0xc0, !UPT ;  /* 0x0000000705057892 */ /* 0x000fe4000f8ec03f */
[----:B------:R-:W-:-:S04]  /*6aa0*/  USEL UR6, URZ, 0x1, !UP0 ;  /* 0x000000013f067887 */ /* 0x000fc8000c000000 */
[----:B------:R-:W-:Y:S01]  /*6ab0*/  ULOP3.LUT UR4, UR6, UR4, UR7, 0x96, !UPT ;  /* 0x0000000406047292 */ /* 0x000fe2000f8e9607 */
[----:B------:R-:W-:Y:S11]  /*6ac0*/  @P0 BRA `(.L_x_122) ;  /* 0xffffffa400e80947 */ /* 0x000ff6000383ffff */
[----:B------:R-:W-:Y:S05]  /*6ad0*/  EXIT ;  /* 0x000000000000794d */ /* 0x000fea0003800000 */
.L_x_8:
[----:B0-----:R-:W-:Y:S01]  /*6ae0*/  ULDC.64 UR4, c[0x0][0x650] ;  /* 0x0001940000047ab9 */ /* 0x001fe20000000a00 */
        /* <DEDUP_REMOVED lines=25> */
.L_x_124:
[----:B------:R-:W0:Y:S01]  /*6c80*/  LDC.64 R28, c[0x0][0x640] ;  /* 0x00019000ff1c7b82 */ /* 0x000e220000000a00 */
[-CC-:B------:R-:W-:Y:S01]  /*6c90*/  SHF.R.U64 R21, R16, R6.reuse, R17.reuse ;  /* 0x0000000610157219 */ /* 0x180fe20000001211 */
[----:B------:R-:W-:Y:S01]  /*6ca0*/  IMAD.MOV.U32 R31, RZ, RZ, 0x1 ;  /* 0x00000001ff1f7424 */ /* 0x000fe200078e00ff */
[----:B------:R-:W-:Y:S02]  /*6cb0*/  SHF.R.U32.HI R5, RZ, R6, R17 ;  /* 0x00000006ff057219 */ /* 0x000fe40000011611 */
[----:B------:R-:W-:-:S03]  /*6cc0*/  IADD3 R15, P0, RZ, -R21, RZ ;  /* 0x80000015ff0f7210 */ /* 0x000fc60007f1e0ff */
[----:B------:R-:W1:Y:S02]  /*6cd0*/  LDC R14, c[0x0][0x618] ;  /* 0x00018600ff0e7b82 */ /* 0x000e640000000800 */
[----:B------:R-:W-:Y:S02]  /*6ce0*/  IMAD.X R5, RZ, RZ, ~R5, P0 ;  /* 0x000000ffff057224 */ /* 0x000fe400000e0e05 */
[----:B------:R-:W-:-:S04]  /*6cf0*/  IMAD.WIDE.U32 R12, R15, R22, R2 ;  /* 0x000000160f0c7225 */ /* 0x000fc800078e0002 */
[----:B------:R-:W2:Y:S01]  /*6d00*/  LDC R16, c[0x0][0x608] ;  /* 0x00018200ff107b82 */ /* 0x000ea20000000800 */
[----:B------:R-:W-:-:S04]  /*6d10*/  IMAD R6, R5, R22, RZ ;  /* 0x0000001605067224 */ /* 0x000fc800078e02ff */
[----:B------:R-:W-:-:S03]  /*6d20*/  IMAD R5, R15, R23, R6 ;  /* 0x000000170f057224 */ /* 0x000fc600078e0206 */
[----:B------:R-:W3:Y:S01]  /*6d30*/  LDC R26, c[0x0][0x658] ;  /* 0x00019600ff1a7b82 */ /* 0x000ee20000000800 */
[----:B------:R-:W-:Y:S01]  /*6d40*/  IMAD.IADD R5, R13, 0x1, R5 ;  /* 0x000000010d057824 */ /* 0x000fe200078e0205 */
[----:B0-----:R-:W-:Y:S01]  /*6d50*/  ISETP.NE.U32.AND P0, PT, R28, RZ, PT ;  /* 0x000000ff1c00720c */ /* 0x001fe20003f05070 */
[----:B------:R-:W-:-:S03]  /*6d60*/  IMAD.MOV.U32 R13, RZ, RZ, -0x1 ;  /* 0xffffffffff0d7424 */ /* 0x000fc600078e00ff */
        /* <DEDUP_REMOVED lines=25> */
.L_x_125:
[----:B-1----:R-:W-:Y:S01]  /*6f00*/  SHF.R.U64 R6, R12, R25, R13 ;  /* 0x000000190c067219 */ /* 0x002fe2000000120d */
[----:B0-----:R-:W-:Y:S01]  /*6f10*/  VIADD R13, R24, 0xffffffff ;  /* 0xffffffff180d7836 */ /* 0x001fe20000000000 */
[----:B------:R-:W-:Y:S01]  /*6f20*/  SHF.L.U32 R9, R31, R26, RZ ;  /* 0x0000001a1f097219 */ /* 0x000fe200000006ff */
[----:B------:R-:W-:Y:S01]  /*6f30*/  @P3 IMAD R10, R11, R20, R8 ;  /* 0x000000140b0a3224 */ /* 0x000fe200078e0208 */
[----:B------:R-:W-:Y:S01]  /*6f40*/  LOP3.LUT R5, R22, R33, RZ, 0xc0, !PT ;  /* 0x0000002116057212 */ /* 0x000fe200078ec0ff */
[----:B------:R-:W-:Y:S01]  /*6f50*/  IMAD.MOV R12, RZ, RZ, -R6 ;  /* 0x000000ffff0c7224 */ /* 0x000fe200078e0a06 */
[----:B------:R-:W-:Y:S01]  /*6f60*/  LOP3.LUT R18, R18, R13, RZ, 0xc0, !PT ;  /* 0x0000000d12127212 */ /* 0x000fe200078ec0ff */
[----:B------:R-:W-:Y:S02]  /*6f70*/  IMAD.MOV.U32 R16, RZ, RZ, R21 ;  /* 0x000000ffff107224 */ /* 0x000fe400078e0015 */
[----:B------:R-:W-:Y:S02]  /*6f80*/  IMAD R9, R9, R6, R5 ;  /* 0x0000000609097224 */ /* 0x000fe400078e0205 */
[----:B--2---:R-:W-:-:S02]  /*6f90*/  IMAD R5, R12, R27, R23 ;  /* 0x0000001b0c057224 */ /* 0x004fc400078e0217 */
[----:B---3--:R-:W-:Y:S02]  /*6fa0*/  IMAD R10, R9, R30, R10 ;  /* 0x0000001e090a7224 */ /* 0x008fe400078e020a */
[----:B------:R-:W-:Y:S02]  /*6fb0*/  IMAD R9, R5, R24, R18 ;  /* 0x0000001805097224 */ /* 0x000fe400078e0212 */
[----:B------:R-:W-:-:S03]  /*6fc0*/  IMAD.MOV.U32 R6, RZ, RZ, 0x1 ;  /* 0x00000001ff067424 */ /* 0x000fc600078e00ff */
[----:B------:R-:W-:Y:S02]  /*6fd0*/  SEL R5, R9, R10, !P3 ;  /* 0x0000000a09057207 */ /* 0x000fe40005800000 */
[----:B------:R-:W-:-:S07]  /*6fe0*/  SEL R18, R10, R9, !P3 ;  /* 0x000000090a127207 */ /* 0x000fce0005800000 */
.L_x_123:
[----:B------:R-:W-:-:S08]  /*6ff0*/  NOP ;  /* 0x0000000000007918 */ /* 0x000fd00000000000 */
[----:B------:R-:W0:-:S00]  /*7000*/  USETMAXREG.DEALLOC.CTAPOOL 0x28 ;  /* 0x00000028000079c8 */ /* 0x000e0000080e0500 */
[----:B0-----:R-:W-:-:S13]  /*7010*/  ISETP.NE.AND P0, PT, R7, RZ, PT ;  /* 0x000000ff0700720c */ /* 0x001fda0003f05270 */
[----:B------:R-:W-:Y:S05]  /*7020*/  @P0 EXIT ;  /* 0x000000000000094d */ /* 0x000fea0003800000 */
[----:B------:R-:W-:Y:S01]  /*7030*/  LOP3.LUT P0, RZ, R6, 0xff, RZ, 0xc0, !PT ;  /* 0x000000ff06ff7812 */ /* 0x000fe2000780c0ff */
[----:B------:R-:W-:Y:S02]  /*7040*/  IMAD.MOV.U32 R15, RZ, RZ, 0x1 ;  /* 0x00000001ff0f7424 */ /* 0x000fe400078e00ff */
[----:B------:R-:W-:-:S10]  /*7050*/  IMAD.MOV.U32 R14, RZ, RZ, RZ ;  /* 0x000000ffff0e7224 */ /* 0x000fd400078e00ff */
[----:B------:R-:W-:Y:S05]  /*7060*/  @!P0 BRA `(.L_x_126) ;  /* 0x0000000c00348947 */ /* 0x000fea0003800000 */
[----:B------:R-:W0:Y:S01]  /*7070*/  LDC R6, c[0x0][0x28c] ;  /* 0x0000a300ff067b82 */ /* 0x000e220000000800 */
[----:B------:R-:W1:Y:S01]  /*7080*/  S2R R12, SR_CgaCtaId ;  /* 0x00000000000c7919 */ /* 0x000e620000008800 */
[----:B------:R-:W-:Y:S01]  /*7090*/  ULDC UR5, c[0x0][0x600] ;  /* 0x0001800000057ab9 */ /* 0x000fe20000000800 */
[----:B------:R-:W-:Y:S01]  /*70a0*/  ULDC UR4, c[0x0][0xc] ;  /* 0x0000030000047ab9 */ /* 0x000fe20000000800 */
[----:B------:R-:W-:Y:S01]  /*70b0*/  UIADD3 UR16, UR5, -0x1, URZ ;  /* 0xffffffff05107890 */ /* 0x000fe2000fffe03f */
[----:B------:R-:W-:Y:S01]  /*70c0*/  BSSY B0, `(.L_x_126) ;  /* 0x00000c7000007945 */ /* 0x000fe20003800000 */
[----:B------:R-:W-:Y:S01]  /*70d0*/  ULDC UR6, c[0x0][0x658] ;  /* 0x0001960000067ab9 */ /* 0x000fe20000000800 */
[----:B------:R-:W-:Y:S01]  /*70e0*/  ULDC UR5, c[0x0][0x10] ;  /* 0x0000040000057ab9 */ /* 0x000fe20000000800 */
[----:B------:R-:W-:Y:S01]  /*70f0*/  UMOV UR7, 0xffffffff ;  /* 0xffffffff00077882 */ /* 0x000fe20000000000 */
[----:B------:R-:W-:Y:S01]  /*7100*/  UMOV UR8, 0x1 ;  /* 0x0000000100087882 */ /* 0x000fe20000000000 */
[----:B------:R-:W-:Y:S01]  /*7110*/  UIMAD.WIDE.U32 UR4, UR4, UR5, URZ ;  /* 0x00000005040472a5 */ /* 0x000fe2000f8e003f */
[----:B------:R-:W-:Y:S01]  /*7120*/  IMAD.MOV.U32 R11, RZ, RZ, 0x1 ;  /* 0x00000001ff0b7424 */ /* 0x000fe200078e00ff */
[----:B------:R-:W-:Y:S01]  /*7130*/  USHF.L.U32 UR7, UR7, UR6, URZ ;  /* 0x0000000607077299 */ /* 0x000fe2000800063f */
[----:B------:R-:W-:Y:S01]  /*7140*/  LOP3.LUT R17, R4, 0x2, RZ, 0xfc, !PT ;  /* 0x0000000204117812 */ /* 0x000fe200078efcff */
[----:B------:R-:W-:Y:S01]  /*7150*/  USHF.L.U32 UR18, UR8, UR6, URZ ;  /* 0x0000000608127299 */ /* 0x000fe2000800063f */
[----:B------:R-:W-:Y:S01]  /*7160*/  IMAD.MOV.U32 R15, RZ, RZ, 0x1 ;  /* 0x00000001ff0f7424 */ /* 0x000fe200078e00ff */
[----:B------:R-:W-:Y:S01]  /*7170*/  ULOP3.LUT UR17, URZ, UR7, URZ, 0x33, !UPT ;  /* 0x000000073f117292 */ /* 0x000fe2000f8e333f */
[----:B------:R-:W-:Y:S01]  /*7180*/  IMAD.MOV.U32 R14, RZ, RZ, RZ ;  /* 0x000000ffff0e7224 */ /* 0x000fe200078e00ff */
[----:B------:R-:W-:Y:S01]  /*7190*/  ULDC UR6, c[0x0][0x14] ;  /* 0x0000050000067ab9 */ /* 0x000fe20000000800 */
[----:B------:R-:W-:Y:S01]  /*71a0*/  ULDC.64 UR22, c[0x0][0x198] ;  /* 0x0000660000167ab9 */ /* 0x000fe20000000a00 */
[----:B------:R-:W-:-:S02]  /*71b0*/  UIMAD.WIDE.U32 UR20, UR4, UR6, URZ ;  /* 0x00000006041472a5 */ /* 0x000fc4000f8e003f */
[----:B------:R-:W-:Y:S01]  /*71c0*/  UIMAD UR13, UR5, UR6, URZ ;  /* 0x00000006050d72a4 */ /* 0x000fe2000f8e023f */
[----:B0-----:R-:W-:-:S03]  /*71d0*/  VIADD R6, R6, 0x7f ;  /* 0x0000007f06067836 */ /* 0x001fc60000000000 */
[----:B------:R-:W-:Y:S02]  /*71e0*/  UIADD3 UR13, UR21, UR13, URZ ;  /* 0x0000000d150d7290 */ /* 0x000fe4000fffe03f */
[----:B------:R-:W-:-:S04]  /*71f0*/  SHF.R.S32.HI R7, RZ, 0x1f, R6 ;  /* 0x0000001fff077819 */ /* 0x000fc80000011406 */
[----:B------:R-:W-:Y:S02]  /*7200*/  LEA.HI R7, R7, R6, RZ, 0x7 ;  /* 0x0000000607077211 */ /* 0x000fe400078f38ff */
[----:B-1----:R-:W-:Y:S02]  /*7210*/  LOP3.LUT R12, R12, 0x1, RZ, 0xc0, !PT ;  /* 0x000000010c0c7812 */ /* 0x002fe400078ec0ff */
[----:B------:R-:W-:-:S05]  /*7220*/  SHF.R.S32.HI R13, RZ, 0x7, R7 ;  /* 0x00000007ff0d7819 */ /* 0x000fca0000011407 */
[----:B------:R-:W-:-:S07]  /*7230*/  VIADD R10, R13, 0x1 ;  /* 0x000000010d0a7836 */ /* 0x000fce0000000000 */
.L_x_137:
[----:B------:R-:W-:-:S03]  /*7240*/  UMOV UR4, 0xffffffff ;  /* 0xffffffff00047882 */ /* 0x000fc60000000000 */
[----:B------:R-:W-:Y:S05]  /*7250*/  BRA.DIV UR4, `(.L_x_127) ;  /* 0x0000001204387947 */ /* 0x000fea000b800000 */
[----:B------:R-:W-:-:S13]  /*7260*/  ELECT P0, URZ, PT ;  /* 0x00000000003f782f */ /* 0x000fda0003800000 */
.L_x_152:
[----:B------:R-:W0:Y:S01]  /*7270*/  LDC R6, c[0x0][0x28c] ;  /* 0x0000a300ff067b82 */ /* 0x000e220000000800 */
[----:B------:R-:W-:Y:S01]  /*7280*/  BSSY B1, `(.L_x_128) ;  /* 0x0000039000017945 */ /* 0x000fe20003800000 */
[----:B0-----:R-:W-:-:S13]  /*7290*/  ISETP.LT.OR P0, PT, R6, 0x1, !P0 ;  /* 0x000000010600780c */ /* 0x001fda0004701670 */
[----:B------:R-:W-:Y:S05]  /*72a0*/  @P0 BRA `(.L_x_129) ;  /* 0x0000000000d80947 */ /* 0x000fea0003800000 */
[----:B------:R-:W-:Y:S02]  /*72b0*/  IMAD R8, R5, 0x2, R12 ;  /* 0x0000000205087824 */ /* 0x000fe400078e020c */
[----:B------:R-:W-:Y:S02]  /*72c0*/  IMAD.SHL.U32 R19, R18, 0x80, RZ ;  /* 0x0000008012137824 */ /* 0x000fe400078e00ff */
[----:B------:R-:W-:Y:S02]  /*72d0*/  IMAD.MOV.U32 R22, RZ, RZ, RZ ;  /* 0x000000ffff167224 */ /* 0x000fe400078e00ff */
[----:B------:R-:W-:Y:S02]  /*72e0*/  IMAD.MOV.U32 R5, RZ, RZ, R10 ;  /* 0x000000ffff057224 */ /* 0x000fe400078e000a */
[----:B------:R-:W-:Y:S02]  /*72f0*/  IMAD.MOV.U32 R6, RZ, RZ, R15 ;  /* 0x000000ffff067224 */ /* 0x000fe400078e000f */
[----:B------:R-:W-:-:S02]  /*7300*/  IMAD.MOV.U32 R7, RZ, RZ, R14 ;  /* 0x000000ffff077224 */ /* 0x000fc400078e000e */
[----:B------:R-:W-:-:S07]  /*7310*/  IMAD R18, R8, 0x28, RZ ;  /* 0x0000002808127824 */ /* 0x000fce00078e02ff */
.L_x_132:
[----:B------:R-:W0:Y:S01]  /*7320*/  S2R R9, SR_CgaCtaId ;  /* 0x0000000000097919 */ /* 0x000e220000008800 */
[----:B------:R-:W-:Y:S02]  /*7330*/  MOV R8, 0x400 ;  /* 0x0000040000087802 */ /* 0x000fe40000000f00 */
[----:B------:R-:W-:Y:S02]  /*7340*/  LOP3.LUT P1, RZ, R0, 0x7f, RZ, 0xc0, !PT ;  /* 0x0000007f00ff7812 */ /* 0x000fe4000782c0ff */
[----:B0-----:R-:W-:Y:S02]  /*7350*/  LEA R20, R9, R8, 0x18 ;  /* 0x0000000809147211 */ /* 0x001fe400078ec0ff */
[----:B------:R-:W-:-:S09]  /*7360*/  SHF.L.U32 R8, R6, 0x1f, RZ ;  /* 0x0000001f06087819 */ /* 0x000fd200000006ff */
[----:B------:R-:W0:Y:S01]  /*7370*/  @!P1 LDC R9, c[0x0][0x500] ;  /* 0x00014000ff099b82 */ /* 0x000e220000000800 */
[----:B------:R-:W-:-:S04]  /*7380*/  IMAD R21, R7, 0x8, R20 ;  /* 0x0000000807157824 */ /* 0x000fc800078e0214 */
[----:B------:R-:W1:Y:S02]  /*7390*/  SYNCS.PHASECHK.TRANS64.TRYWAIT P0, [R21+URZ+0x40], R8 ;  /* 0x00004008150075a7 */ /* 0x000e64000800017f */
[----:B-1----:R-:W-:Y:S05]  /*73a0*/  @!P0 BRA `(.L_x_130) ;  /* 0x0000001000048947 */ /* 0x002fea0003800000 */
.L_x_153:
[----:B-1----:R-:W-:Y:S01]  /*73b0*/  PRMT R8, R17, 0x9910, RZ ;  /* 0x0000991011087816 */ /* 0x002fe200000000ff */
[----:B0-----:R0:W-:Y:S03]  /*73c0*/  @!P1 SYNCS.ARRIVE.TRANS64 RZ, [R21+URZ], R9 ;  /* 0x0000000915ff99a7 */ /* 0x0011e6000800003f */
[----:B------:R-:W-:-:S13]  /*73d0*/  ISETP.NE.AND P0, PT, R8, 0x2, PT ;  /* 0x000000020800780c */ /* 0x000fda0003f05270 */
[----:B0-----:R-:W-:Y:S05]  /*73e0*/  @P0 BRA `(.L_x_131) ;  /* 0x0000000000040947 */ /* 0x001fea0003800000 */
[----:B------:R-:W-:Y:S01]  /*73f0*/  BPT.TRAP 0x1 ;  /* 0x000000040000795c */ /* 0x000fe20000300000 */
.L_x_131:
[----:B------:R-:W-:Y:S01]  /*7400*/  IMAD R8, R7, 0x2, R12 ;  /* 0x0000000207087824 */ /* 0x000fe200078e020c */
[----:B------:R-:W-:Y:S01]  /*7410*/  R2UR UR9, R21 ;  /* 0x00000000150972ca */ /* 0x000fe200000e0000 */
[--C-:B------:R-:W-:Y:S01]  /*7420*/  IMAD R9, R7, 0x4000, R20.reuse ;  /* 0x0000400007097824 */ /* 0x100fe200078e0214 */
[----:B------:R-:W-:Y:S01]  /*7430*/  UIADD3 UR4, UP0, UR22, 0xf0, URZ ;  /* 0x000000f016047890 */ /* 0x000fe2000ff1e03f */
[----:B------:R-:W-:Y:S01]  /*7440*/  IMAD R8, R8, 0x1400, R20 ;  /* 0x0000140008087824 */ /* 0x000fe200078e0214 */
[----:B------:R-:W-:Y:S01]  /*7450*/  R2UR UR11, R19 ;  /* 0x00000000130b72ca */ /* 0x000fe200000e0000 */
[----:B------:R-:W-:Y:S01]  /*7460*/  VIADD R5, R5, 0xffffffff ;  /* 0xffffffff05057836 */ /* 0x000fe20000000000 */
[----:B------:R-:W-:Y:S01]  /*7470*/  R2UR UR5, R9 ;  /* 0x00000000090572ca */ /* 0x000fe200000e0000 */
[----:B------:R-:W-:Y:S01]  /*7480*/  UIADD3 UR24, UP1, UR22, 0x1f0, URZ ;  /* 0x000001f016187890 */ /* 0x000fe2000ff3e03f */
[----:B------:R-:W-:Y:S01]  /*7490*/  R2UR UR8, R8 ;  /* 0x00000000080872ca */ /* 0x000fe200000e0000 */
[----:B------:R-:W-:Y:S01]  /*74a0*/  VIADD R7, R7, 0x1 ;  /* 0x0000000107077836 */ /* 0x000fe20000000000 */
[----:B------:R-:W-:Y:S01]  /*74b0*/  R2UR UR10, R22 ;  /* 0x00000000160a72ca */ /* 0x000fe200000e0000 */
[----:B------:R-:W-:Y:S01]  /*74c0*/  UIADD3.X UR25, URZ, UR23, URZ, UP1, !UPT ;  /* 0x000000173f197290 */ /* 0x000fe20008ffe43f */
[----:B------:R-:W-:Y:S01]  /*74d0*/  R2UR UR12, R16 ;  /* 0x00000000100c72ca */ /* 0x000fe200000e0000 */
[----:B------:R-:W-:Y:S01]  /*74e0*/  UMOV UR6, 0x0 ;  /* 0x0000000000067882 */ /* 0x000fe20000000000 */
[----:B------:R-:W-:Y:S01]  /*74f0*/  R2UR UR19, R18 ;  /* 0x00000000121372ca */ /* 0x000fe200000e0000 */
[----:B------:R-:W-:Y:S01]  /*7500*/  UMOV UR7, 0x10000000 ;  /* 0x1000000000077882 */ /* 0x000fe20000000000 */
[----:B------:R-:W-:Y:S01]  /*7510*/  ISETP.GT.AND P1, PT, R5, 0x1, PT ;  /* 0x000000010500780c */ /* 0x000fe20003f24270 */
[----:B------:R-:W-:Y:S01]  /*7520*/  UMOV UR26, 0x30000 ;  /* 0x00030000001a7882 */ /* 0x000fe20000000000 */
[C---:B------:R-:W-:Y:S01]  /*7530*/  ISETP.NE.AND P0, PT, R7.reuse, 0x8, PT ;  /* 0x000000080700780c */ /* 0x040fe20003f05270 */
[----:B------:R-:W-:Y:S01]  /*7540*/  UIADD3 UR14, UR5, 0x180, URZ ;  /* 0x00000180050e7890 */ /* 0x000fe2000fffe03f */
[----:B------:R-:W-:Y:S01]  /*7550*/  VIADD R22, R22, 0x80 ;  /* 0x0000008016167836 */ /* 0x000fe20000000000 */
[----:B------:R-:W-:Y:S01]  /*7560*/  UIADD3.X UR5, URZ, UR23, URZ, UP0, !UPT ;  /* 0x000000173f057290 */ /* 0x000fe200087fe43f */
[----:B------:R-:W-:Y:S01]  /*7570*/  SEL R9, RZ, 0x1, P0 ;  /* 0x00000001ff097807 */ /* 0x000fe20000000000 */
[----:B------:R-:W-:Y:S01]  /*7580*/  UIADD3 UR15, UR8, 0x20180, URZ ;  /* 0x00020180080f7890 */ /* 0x000fe2000fffe03f */
[----:B------:R-:W-:-:S02]  /*7590*/  SEL R7, R7, RZ, P0 ;  /* 0x000000ff07077207 */ /* 0x000fc40000000000 */
[----:B------:R-:W-:Y:S01]  /*75a0*/  UMOV UR8, UR14 ;  /* 0x0000000e00087c82 */ /* 0x000fe20008000000 */
[----:B------:R-:W-:-:S03]  /*75b0*/  LOP3.LUT R6, R6, R9, RZ, 0x3c, !PT ;  /* 0x0000000906067212 */ /* 0x000fc600078e3cff */
[----:B------:R0:W-:Y:S02]  /*75c0*/  UTMALDG.3D [UR8], [UR4], desc[UR6] ;  /* 0x00000608040075b4 */ /* 0x0001e40008011000 */
[----:B0-----:R-:W-:Y:S01]  /*75d0*/  UMOV UR8, UR15 ;  /* 0x0000000f00087c82 */ /* 0x001fe20008000000 */
[----:B------:R-:W-:Y:S02]  /*75e0*/  UMOV UR11, UR19 ;  /* 0x00000013000b7c82 */ /* 0x000fe40008000000 */
[----:B------:R0:W-:Y:S02]  /*75f0*/  UTMALDG.3D.MULTICAST [UR8], [UR24], UR26, desc[UR6] ;  /* 0x00000608180073b4 */ /* 0x0001e4000801181a */
[----:B0-----:R-:W-:Y:S05]  /*7600*/  @P1 BRA `(.L_x_132) ;  /* 0xfffffffc00441947 */ /* 0x001fea000383ffff */
.L_x_129:
[----:B------:R-:W-:Y:S05]  /*7610*/  BSYNC B1 ;  /* 0x0000000000017941 */ /* 0x000fea0003800000 */
.L_x_128:
[----:B------:R-:W-:Y:S01]  /*7620*/  LOP3.LUT P1, RZ, R11, 0xff, RZ, 0xc0, !PT ;  /* 0x000000ff0bff7812 */ /* 0x000fe2000782c0ff */
[C---:B------:R-:W-:Y:S01]  /*7630*/  IMAD.IADD R14, R13.reuse, 0x1, R14 ;  /* 0x000000010d0e7824 */ /* 0x040fe200078e020e */
[----:B------:R-:W-:Y:S01]  /*7640*/  IADD3 R2, P2, R2, UR20, RZ ;  /* 0x0000001402027c10 */ /* 0x000fe2000ff5e0ff */
[----:B------:R-:W-:Y:S01]  /*7650*/  ULDC.64 UR4, c[0x0][0x650] ;  /* 0x0001940000047ab9 */ /* 0x000fe20000000a00 */
[----:B------:R-:W-:Y:S01]  /*7660*/  BSSY B1, `(.L_x_133) ;  /* 0x000006a000017945 */ /* 0x000fe20003800000 */
[----:B------:R-:W-:Y:S01]  /*7670*/  IMAD.MOV.U32 R18, RZ, RZ, -0x1 ;  /* 0xffffffffff127424 */ /* 0x000fe200078e00ff */
[----:B------:R-:W-:Y:S01]  /*7680*/  ISETP.GT.U32.AND P0, PT, R14, 0x7, PT ;  /* 0x000000070e00780c */ /* 0x000fe20003f04070 */
[----:B------:R-:W-:Y:S01]  /*7690*/  IMAD.MOV.U32 R16, RZ, RZ, -0x1 ;  /* 0xffffffffff107424 */ /* 0x000fe200078e00ff */
[----:B------:R-:W-:Y:S02]  /*76a0*/  SHF.R.U32.HI R5, RZ, 0x3, R14 ;  /* 0x00000003ff057819 */ /* 0x000fe4000001160e */
[----:B------:R-:W-:-:S02]  /*76b0*/  ISETP.LT.U32.AND P0, PT, R13, 0x8, P0 ;  /* 0x000000080d00780c */ /* 0x000fc40000701070 */
[----:B------:R-:W-:Y:S01]  /*76c0*/  IADD3.X R3, R3, UR13, RZ, P2, !PT ;  /* 0x0000000d03037c10 */ /* 0x000fe200097fe4ff */
[----:B------:R-:W0:Y:S01]  /*76d0*/  @P1 S2R R7, SR_CgaCtaId ;  /* 0x0000000000071919 */ /* 0x000e220000008800 */
[----:B------:R-:W-:Y:S02]  /*76e0*/  @P1 MOV R6, 0x400 ;  /* 0x0000040000061802 */ /* 0x000fe40000000f00 */
[----:B------:R-:W-:Y:S02]  /*76f0*/  ISETP.GE.U32.AND P2, PT, R2, UR4, PT ;  /* 0x0000000402007c0c */ /* 0x000fe4000bf46070 */
[----:B------:R-:W-:Y:S02]  /*7700*/  LOP3.LUT R5, R5, 0x1, RZ, 0xc0, !PT ;  /* 0x0000000105057812 */ /* 0x000fe400078ec0ff */
[----:B------:R-:W-:Y:S02]  /*7710*/  LOP3.LUT R14, R14, 0x7, RZ, 0xc0, !PT ;  /* 0x000000070e0e7812 */ /* 0x000fe400078ec0ff */
[----:B------:R-:W-:-:S02]  /*7720*/  PRMT R11, RZ, 0x7610, R11 ;  /* 0x00007610ff0b7816 */ /* 0x000fc4000000000b */
[----:B0-----:R-:W-:-:S04]  /*7730*/  @P1 LEA R6, R7, R6, 0x18 ;  /* 0x0000000607061211 */ /* 0x001fc800078ec0ff */
[----:B------:R0:W-:Y:S01]  /*7740*/  @P1 SYNCS.ARRIVE.TRANS64.A1T0 RZ, [R6+URZ+0x98], RZ ;  /* 0x000098ff06ff19a7 */ /* 0x0001e2000810003f */
[----:B------:R-:W-:-:S04]  /*7750*/  ISETP.NE.U32.AND P1, PT, R5, 0x1, PT ;  /* 0x000000010500780c */ /* 0x000fc80003f25070 */
[----:B------:R-:W-:Y:S02]  /*7760*/  ISETP.GT.U32.AND P1, PT, R13, 0x7, !P1 ;  /* 0x000000070d00780c */ /* 0x000fe40004f24070 */
[----:B0-----:R-:W-:Y:S02]  /*7770*/  SEL R6, RZ, 0x1, !P0 ;  /* 0x00000001ff067807 */ /* 0x001fe40004000000 */
[----:B------:R-:W-:Y:S02]  /*7780*/  ISETP.GE.U32.AND.EX P0, PT, R3, UR5, PT, P2 ;  /* 0x0000000503007c0c */ /* 0x000fe4000bf06120 */
[----:B------:R-:W-:-:S04]  /*7790*/  SEL R5, RZ, 0x1, !P1 ;  /* 0x00000001ff057807 */ /* 0x000fc80004800000 */
[--C-:B------:R-:W-:Y:S01]  /*77a0*/  LOP3.LUT R15, R5, R15, R6.reuse, 0x96, !PT ;  /* 0x0000000f050f7212 */ /* 0x100fe200078e9606 */
[----:B------:R-:W-:Y:S01]  /*77b0*/  IMAD.MOV.U32 R5, RZ, RZ, -0x1 ;  /* 0xffffffffff057424 */ /* 0x000fe200078e00ff */
[----:B------:R-:W-:-:S05]  /*77c0*/  PRMT R6, RZ, 0x7610, R6 ;  /* 0x00007610ff067816 */ /* 0x000fca0000000006 */
[----:B------:R-:W-:Y:S05]  /*77d0*/  @P0 BRA `(.L_x_134) ;  /* 0x0000000400480947 */ /* 0x000fea0003800000 */
[----:B------:R-:W0:Y:S01]  /*77e0*/  S2R R18, SR_CTAID.X ;  /* 0x0000000000127919 */ /* 0x000e220000002500 */
[----:B------:R-:W-:Y:S01]  /*77f0*/  ULDC.64 UR4, c[0x0][0x628] ;  /* 0x00018a0000047ab9 */ /* 0x000fe20000000a00 */
[----:B------:R-:W1:Y:S01]  /*7800*/  LDC R19, c[0x0][0x144] ;  /* 0x00005100ff137b82 */ /* 0x000e620000000800 */
[----:B------:R-:W-:Y:S01]  /*7810*/  ISETP.NE.U32.AND P0, PT, RZ, UR4, PT ;  /* 0x00000004ff007c0c */ /* 0x000fe2000bf05070 */
[----:B------:R-:W2:Y:S01]  /*7820*/  S2R R5, SR_CTAID.Y ;  /* 0x0000000000057919 */ /* 0x000ea20000002600 */
[----:B------:R-:W-:Y:S01]  /*7830*/  ULDC UR7, c[0x0][0x630] ;  /* 0x00018c0000077ab9 */ /* 0x000fe20000000800 */
[----:B------:R-:W-:Y:S01]  /*7840*/  ULDC UR8, c[0x0][0x150] ;  /* 0x0000540000087ab9 */ /* 0x000fe20000000800 */
[----:B------:R-:W-:Y:S01]  /*7850*/  ISETP.NE.AND.EX P0, PT, RZ, UR5, PT, P0 ;  /* 0x00000005ff007c0c */ /* 0x000fe2000bf05300 */
[----:B------:R-:W-:Y:S02]  /*7860*/  IMAD.MOV.U32 R6, RZ, RZ, R2 ;  /* 0x000000ffff067224 */ /* 0x000fe400078e0002 */
[----:B------:R-:W-:Y:S01]  /*7870*/  IMAD.MOV.U32 R7, RZ, RZ, R3 ;  /* 0x000000ffff077224 */ /* 0x000fe200078e0003 */
[----:B0-----:R-:W-:-:S09]  /*7880*/  I2FP.F32.U32 R20, R18 ;  /* 0x0000001200147245 */ /* 0x001fd20000201000 */
[----:B------:R-:W-:Y:S05]  /*7890*/  @!P0 BRA `(.L_x_135) ;  /* 0x0000000000288947 */ /* 0x000fea0003800000 */
[----:B------:R-:W-:Y:S02]  /*78a0*/  ULDC UR6, c[0x0][0x634] ;  /* 0x00018d0000067ab9 */ /* 0x000fe40000000800 */
[----:B------:R-:W-:-:S05]  /*78b0*/  IADD3 R7, P0, R2, UR6, RZ ;  /* 0x0000000602077c10 */ /* 0x000fca000ff1e0ff */
[----:B------:R-:W-:-:S04]  /*78c0*/  IMAD.X R21, RZ, RZ, R3, P0 ;  /* 0x000000ffff157224 */ /* 0x000fc800000e0603 */
[----:B------:R-:W-:-:S04]  /*78d0*/  IMAD.WIDE.U32 R8, R21, UR4, RZ ;  /* 0x0000000415087c25 */ /* 0x000fc8000f8e00ff */
[----:B------:R-:W-:-:S04]  /*78e0*/  IMAD.WIDE.U32 R8, P0, R7, UR5, R8 ;  /* 0x0000000507087c25 */ /* 0x000fc8000f800008 */
[----:B------:R-:W-:-:S04]  /*78f0*/  IMAD.WIDE.U32 R6, R7, UR4, RZ ;  /* 0x0000000407067c25 */ /* 0x000fc8000f8e00ff */
[----:B------:R-:W-:Y:S01]  /*7900*/  IMAD.MOV.U32 R6, RZ, RZ, R9 ;  /* 0x000000ffff067224 */ /* 0x000fe200078e0009 */
[----:B------:R-:W-:Y:S01]  /*7910*/  IADD3 RZ, P1, R7, R8, RZ ;  /* 0x0000000807ff7210 */ /* 0x000fe20007f3e0ff */
[----:B------:R-:W-:-:S04]  /*7920*/  IMAD.X R7, RZ, RZ, RZ, P0 ;  /* 0x000000ffff077224 */ /* 0x000fc800000e06ff */
[----:B------:R-:W-:-:S08]  /*7930*/  IMAD.WIDE.U32.X R6, R21, UR5, R6, P1 ;  /* 0x0000000515067c25 */ /* 0x000fd000088e0406 */
.L_x_135:
[----:B------:R-:W-:Y:S01]  /*7940*/  FMUL R20, R20, UR8 ;  /* 0x0000000814147c20 */ /* 0x000fe20008400000 */
[--C-:B------:R-:W-:Y:S01]  /*7950*/  SHF.R.U64 R16, R6, UR7, R7.reuse ;  /* 0x0000000706107c19 */ /* 0x100fe20008001207 */
[----:B------:R-:W-:Y:S01]  /*7960*/  ULDC.64 UR4, c[0x0][0x620] ;  /* 0x0001880000047ab9 */ /* 0x000fe20000000a00 */
[----:B------:R-:W-:Y:S01]  /*7970*/  SHF.R.U32.HI R6, RZ, UR7, R7 ;  /* 0x00000007ff067c19 */ /* 0x000fe20008011607 */
[----:B------:R-:W-:Y:S01]  /*7980*/  ULDC.64 UR6, c[0x0][0x640] ;  /* 0x0001900000067ab9 */ /* 0x000fe20000000a00 */
[----:B------:R-:W-:Y:S01]  /*7990*/  IADD3 R7, P0, RZ, -R16, RZ ;  /* 0x80000010ff077210 */ /* 0x000fe20007f1e0ff */
[----:B------:R-:W0:Y:S01]  /*79a0*/  F2I.U32.TRUNC.NTZ R20, R20 ;  /* 0x0000001400147305 */ /* 0x000e22000020f000 */
[----:B------:R-:W3:Y:S03]  /*79b0*/  LDC R22, c[0x0][0x148] ;  /* 0x00005200ff167b82 */ /* 0x000ee60000000800 */
[----:B------:R-:W-:Y:S01]  /*79c0*/  IMAD.X R6, RZ, RZ, ~R6, P0 ;  /* 0x000000ffff067224 */ /* 0x000fe200000e0e06 */
[----:B------:R-:W-:-:S03]  /*79d0*/  ISETP.NE.U32.AND P0, PT, RZ, UR6, PT ;  /* 0x00000006ff007c0c */ /* 0x000fc6000bf05070 */
[----:B------:R-:W-:Y:S01]  /*79e0*/  IMAD R6, R6, UR4, RZ ;  /* 0x0000000406067c24 */ /* 0x000fe2000f8e02ff */
[----:B------:R-:W-:-:S03]  /*79f0*/  ISETP.NE.AND.EX P0, PT, RZ, UR7, PT, P0 ;  /* 0x00000007ff007c0c */ /* 0x000fc6000bf05300 */
[C---:B------:R-:W-:Y:S01]  /*7a00*/  IMAD R9, R7.reuse, UR5, R6 ;  /* 0x0000000507097c24 */ /* 0x040fe2000f8e0206 */
[----:B------:R-:W-:Y:S01]  /*7a10*/  ULDC UR5, c[0x0][0x154] ;  /* 0x0000550000057ab9 */ /* 0x000fe20000000800 */
[----:B------:R-:W-:Y:S01]  /*7a20*/  IMAD.WIDE.U32 R6, R7, UR4, R2 ;  /* 0x0000000407067c25 */ /* 0x000fe2000f8e0002 */
[----:B------:R-:W-:-:S03]  /*7a30*/  ULDC UR4, c[0x0][0x618] ;  /* 0x0001860000047ab9 */ /* 0x000fc60000000800 */
[----:B0-----:R-:W-:Y:S02]  /*7a40*/  IMAD.MOV R8, RZ, RZ, -R20 ;  /* 0x000000ffff087224 */ /* 0x001fe400078e0a14 */
[----:B------:R-:W-:Y:S02]  /*7a50*/  IMAD.IADD R7, R7, 0x1, R9 ;  /* 0x0000000107077824 */ /* 0x000fe400078e0209 */
[----:B-1----:R-:W-:Y:S01]  /*7a60*/  IMAD R18, R19, R8, R18 ;  /* 0x0000000813127224 */ /* 0x002fe200078e0212 */
[----:B--2---:R-:W-:Y:S02]  /*7a70*/  I2FP.F32.U32 R8, R5 ;  /* 0x0000000500087245 */ /* 0x004fe40000201000 */
[--C-:B------:R-:W-:Y:S02]  /*7a80*/  SHF.R.U64 R19, R6, UR4, R7.reuse ;  /* 0x0000000406137c19 */ /* 0x100fe40008001207 */
[----:B------:R-:W-:Y:S01]  /*7a90*/  SHF.R.U32.HI R6, RZ, UR4, R7 ;  /* 0x00000004ff067c19 */ /* 0x000fe20008011607 */
[----:B------:R-:W-:Y:S01]  /*7aa0*/  FMUL R8, R8, UR5 ;  /* 0x0000000508087c20 */ /* 0x000fe20008400000 */
[----:B------:R-:W-:-:S02]  /*7ab0*/  ULDC UR4, c[0x0][0x608] ;  /* 0x0001820000047ab9 */ /* 0x000fc40000000800 */
[--C-:B------:R-:W-:Y:S01]  /*7ac0*/  SHF.R.U64 R21, R19, UR4, R6.reuse ;  /* 0x0000000413157c19 */ /* 0x100fe20008001206 */
[----:B------:R0:W1:Y:S01]  /*7ad0*/  F2I.U32.TRUNC.NTZ R24, R8 ;  /* 0x0000000800187305 */ /* 0x000062000020f000 */
[----:B------:R-:W-:Y:S01]  /*7ae0*/  SHF.R.U32.HI R6, RZ, UR4, R6 ;  /* 0x00000004ff067c19 */ /* 0x000fe20008011606 */
[----:B------:R-:W-:-:S03]  /*7af0*/  ULDC UR4, c[0x0][0x658] ;  /* 0x0001960000047ab9 */ /* 0x000fc60000000800 */
[--C-:B------:R-:W-:Y:S02]  /*7b00*/  SHF.R.U64 R20, R21, UR4, R6.reuse ;  /* 0x0000000415147c19 */ /* 0x100fe40008001206 */
[----:B------:R-:W-:-:S03]  /*7b10*/  SHF.R.U32.HI R23, RZ, UR4, R6 ;  /* 0x00000004ff177c19 */ /* 0x000fc60008011606 */
[----:B------:R-:W-:Y:S02]  /*7b20*/  IMAD.MOV.U32 R6, RZ, RZ, R20 ;  /* 0x000000ffff067224 */ /* 0x000fe400078e0014 */
[----:B------:R-:W-:Y:S01]  /*7b30*/  IMAD.MOV.U32 R7, RZ, RZ, R23 ;  /* 0x000000ffff077224 */ /* 0x000fe200078e0017 */
[----:B0-----:R-:W-:Y:S06]  /*7b40*/  @!P0 BRA `(.L_x_136) ;  /* 0x0000000000288947 */ /* 0x001fec0003800000 */
        /* <DEDUP_REMOVED lines=10> */
.L_x_136:
[----:B------:R-:W-:Y:S01]  /*7bf0*/  ULDC UR4, c[0x0][0x648] ;  /* 0x0001920000047ab9 */ /* 0x000fe20000000800 */
[----:B-1----:R-:W-:Y:S01]  /*7c00*/  IMAD.MOV R24, RZ, RZ, -R24 ;  /* 0x000000ffff187224 */ /* 0x002fe200078e0a18 */
[----:B------:R-:W-:Y:S01]  /*7c10*/  SHF.R.U64 R6, R6, UR4, R7 ;  /* 0x0000000406067c19 */ /* 0x000fe20008001207 */
[----:B------:R-:W-:Y:S01]  /*7c20*/  ULDC UR4, c[0x0][0x638] ;  /* 0x00018e0000047ab9 */ /* 0x000fe20000000800 */
[----:B------:R-:W-:Y:S01]  /*7c30*/  LOP3.LUT R21, R21, UR17, RZ, 0xc0, !PT ;  /* 0x0000001115157c12 */ /* 0x000fe2000f8ec0ff */
[----:B---3--:R-:W-:Y:S01]  /*7c40*/  @P3 IMAD R18, R22, R24, R5 ;  /* 0x0000001816123224 */ /* 0x008fe200078e0205 */
[----:B------:R-:W-:Y:S01]  /*7c50*/  LOP3.LUT R7, R19, UR16, RZ, 0xc0, !PT ;  /* 0x0000001013077c12 */ /* 0x000fe2000f8ec0ff */
[----:B------:R-:W-:Y:S01]  /*7c60*/  IMAD.MOV R5, RZ, RZ, -R6 ;  /* 0x000000ffff057224 */ /* 0x000fe200078e0a06 */
[----:B------:R-:W-:Y:S01]  /*7c70*/  ULDC UR5, c[0x0][0x610] ;  /* 0x0001840000057ab9 */ /* 0x000fe20000000800 */
[----:B------:R-:W-:Y:S02]  /*7c80*/  IMAD R21, R6, UR18, R21 ;  /* 0x0000001206157c24 */ /* 0x000fe4000f8e0215 */
[----:B------:R-:W-:Y:S01]  /*7c90*/  IMAD R20, R5, UR4, R20 ;  /* 0x0000000405147c24 */ /* 0x000fe2000f8e0214 */
[----:B------:R-:W-:Y:S01]  /*7ca0*/  ULDC UR4, c[0x0][0x600] ;  /* 0x0001800000047ab9 */ /* 0x000fe20000000800 */
[----:B------:R-:W-:-:S02]  /*7cb0*/  IMAD R18, R21, UR5, R18 ;  /* 0x0000000515127c24 */ /* 0x000fc4000f8e0212 */
[----:B------:R-:W-:Y:S02]  /*7cc0*/  IMAD R7, R20, UR4, R7 ;  /* 0x0000000414077c24 */ /* 0x000fe4000f8e0207 */
[----:B------:R-:W-:-:S03]  /*7cd0*/  IMAD.MOV.U32 R6, RZ, RZ, 0x1 ;  /* 0x00000001ff067424 */ /* 0x000fc600078e00ff */
[----:B------:R-:W-:Y:S02]  /*7ce0*/  SEL R5, R7, R18, !P3 ;  /* 0x0000001207057207 */ /* 0x000fe40005800000 */
[----:B------:R-:W-:-:S07]  /*7cf0*/  SEL R18, R18, R7, !P3 ;  /* 0x0000000712127207 */ /* 0x000fce0005800000 */
.L_x_134:
[----:B------:R-:W-:Y:S05]  /*7d00*/  BSYNC B1 ;  /* 0x0000000000017941 */ /* 0x000fea0003800000 */
.L_x_133:
[----:B------:R-:W-:-:S13]  /*7d10*/  LOP3.LUT P0, RZ, R6, 0xff, RZ, 0xc0, !PT ;  /* 0x000000ff06ff7812 */ /* 0x000fda000780c0ff */
[----:B------:R-:W-:Y:S05]  /*7d20*/  @P0 BRA `(.L_x_137) ;  /* 0xfffffff400440947 */ /* 0x000fea000383ffff */
[----:B------:R-:W-:Y:S05]  /*7d30*/  BSYNC B0 ;  /* 0x0000000000007941 */ /* 0x000fea0003800000 */
.L_x_126:
[----:B------:R-:W-:-:S03]  /*7d40*/  UMOV UR4, 0xffffffff ;  /* 0xffffffff00047882 */ /* 0x000fc60000000000 */
[----:B------:R-:W-:Y:S05]  /*7d50*/  BRA.DIV UR4, `(.L_x_138) ;  /* 0x0000000604ac7947 */ /* 0x000fea000b800000 */
[----:B------:R-:W-:-:S13]  /*7d60*/  ELECT P0, URZ, PT ;  /* 0x00000000003f782f */ /* 0x000fda0003800000 */
.L_x_156:
[----:B------:R-:W-:Y:S04]  /*7d70*/  BSSY B0, `(.L_x_139) ;  /* 0x000004f000007945 */ /* 0x000fe80003800000 */
[----:B------:R-:W-:Y:S05]  /*7d80*/  @!P0 BRA `(.L_x_140) ;  /* 0x0000000400348947 */ /* 0x000fea0003800000 */
[----:B------:R-:W-:-:S04]  /*7d90*/  LOP3.LUT R4, R4, 0x2, RZ, 0xfc, !PT ;  /* 0x0000000204047812 */ /* 0x000fc800078efcff */
[----:B------:R-:W-:-:S13]  /*7da0*/  ISETP.NE.AND P0, PT, R4, 0x3, PT ;  /* 0x000000030400780c */ /* 0x000fda0003f05270 */
[----:B------:R-:W-:Y:S05]  /*7db0*/  @!P0 BRA `(.L_x_141) ;  /* 0x0000000000048947 */ /* 0x000fea0003800000 */
[----:B------:R-:W-:Y:S01]  /*7dc0*/  BPT.TRAP 0x1 ;  /* 0x000000040000795c */ /* 0x000fe20000300000 */
.L_x_141:
[----:B------:R-:W0:Y:S01]  /*7dd0*/  S2R R3, SR_CgaCtaId ;  /* 0x0000000000037919 */ /* 0x000e220000008800 */
[----:B------:R-:W-:Y:S02]  /*7de0*/  MOV R0, 0x400 ;  /* 0x0000040000007802 */ /* 0x000fe40000000f00 */
[----:B------:R-:W-:Y:S02]  /*7df0*/  SHF.L.U32 R2, R15, 0x1f, RZ ;  /* 0x0000001f0f027819 */ /* 0x000fe400000006ff */
[----:B0-----:R-:W-:-:S05]  /*7e00*/  LEA R3, R3, R0, 0x18 ;  /* 0x0000000003037211 */ /* 0x001fca00078ec0ff */
[----:B------:R-:W-:-:S04]  /*7e10*/  VIADD R3, R3, 0x40 ;  /* 0x0000004003037836 */ /* 0x000fc80000000000 */
[C---:B------:R-:W-:Y:S02]  /*7e20*/  IMAD R5, R14.reuse, 0x8, R3 ;  /* 0x000000080e057824 */ /* 0x040fe400078e0203 */
[----:B------:R-:W-:Y:S02]  /*7e30*/  VIADD R14, R14, 0x1 ;  /* 0x000000010e0e7836 */ /* 0x000fe40000000000 */
[----:B------:R-:W0:Y:S03]  /*7e40*/  SYNCS.PHASECHK.TRANS64.TRYWAIT P0, [R5+URZ], R2 ;  /* 0x00000002050075a7 */ /* 0x000e26000800017f */
[----:B------:R-:W-:-:S04]  /*7e50*/  ISETP.NE.AND P1, PT, R14, 0x8, PT ;  /* 0x000000080e00780c */ /* 0x000fc80003f25270 */
[----:B------:R-:W-:Y:S02]  /*7e60*/  SEL R0, RZ, 0x1, P1 ;  /* 0x00000001ff007807 */ /* 0x000fe40000800000 */
[----:B------:R-:W-:Y:S02]  /*7e70*/  SEL R14, R14, RZ, P1 ;  /* 0x000000ff0e0e7207 */ /* 0x000fe40000800000 */
[----:B------:R-:W-:-:S03]  /*7e80*/  LOP3.LUT R15, R15, R0, RZ, 0x3c, !PT ;  /* 0x000000000f0f7212 */ /* 0x000fc600078e3cff */
[----:B------:R-:W-:Y:S01]  /*7e90*/  IMAD R7, R14, 0x8, R3 ;  /* 0x000000080e077824 */ /* 0x000fe200078e0203 */
[----:B------:R-:W-:Y:S01]  /*7ea0*/  SHF.L.U32 R4, R15, 0x1f, RZ ;  /* 0x0000001f0f047819 */ /* 0x000fe200000006ff */
[----:B0-----:R-:W-:Y:S06]  /*7eb0*/  @!P0 BRA `(.L_x_142) ;  /* 0x0000000400748947 */ /* 0x001fec0003800000 */
.L_x_157:
[----:B------:R-:W1:Y:S01]  /*7ec0*/  SYNCS.PHASECHK.TRANS64.TRYWAIT P0, [R7+URZ], R4 ;  /* 0x00000004070075a7 */ /* 0x000e62000800017f */
[----:B------:R-:W-:-:S05]  /*7ed0*/  VIADD R0, R14, 0x1 ;  /* 0x000000010e007836 */ /* 0x000fca0000000000 */
[----:B------:R-:W-:-:S04]  /*7ee0*/  ISETP.NE.AND P1, PT, R0, 0x8, PT ;  /* 0x000000080000780c */ /* 0x000fc80003f25270 */
[----:B0-----:R-:W-:Y:S02]  /*7ef0*/  SEL R2, RZ, 0x1, P1 ;  /* 0x00000001ff027807 */ /* 0x001fe40000800000 */
[----:B------:R-:W-:Y:S02]  /*7f00*/  SEL R0, R0, RZ, P1 ;  /* 0x000000ff00007207 */ /* 0x000fe40000800000 */
[----:B------:R-:W-:-:S03]  /*7f10*/  LOP3.LUT R15, R15, R2, RZ, 0x3c, !PT ;  /* 0x000000020f0f7212 */ /* 0x000fc600078e3cff */
[----:B------:R-:W-:Y:S01]  /*7f20*/  IMAD R6, R0, 0x8, R3 ;  /* 0x0000000800067824 */ /* 0x000fe200078e0203 */
[----:B------:R-:W-:Y:S01]  /*7f30*/  SHF.L.U32 R5, R15, 0x1f, RZ ;  /* 0x0000001f0f057819 */ /* 0x000fe200000006ff */
[----:B-1----:R-:W-:Y:S06]  /*7f40*/  @!P0 BRA `(.L_x_143) ;  /* 0x0000000400648947 */ /* 0x002fec0003800000 */
.L_x_158:
[----:B------:R-:W1:Y:S01]  /*7f50*/  SYNCS.PHASECHK.TRANS64.TRYWAIT P0, [R6+URZ], R5 ;  /* 0x00000005060075a7 */ /* 0x000e62000800017f */
[----:B------:R-:W-:-:S05]  /*7f60*/  VIADD R0, R0, 0x1 ;  /* 0x0000000100007836 */ /* 0x000fca0000000000 */
[----:B------:R-:W-:-:S04]  /*7f70*/  ISETP.NE.AND P1, PT, R0, 0x8, PT ;  /* 0x000000080000780c */ /* 0x000fc80003f25270 */
[----:B------:R-:W-:Y:S02]  /*7f80*/  SEL R2, RZ, 0x1, P1 ;  /* 0x00000001ff027807 */ /* 0x000fe40000800000 */
[----:B------:R-:W-:Y:S02]  /*7f90*/  SEL R0, R0, RZ, P1 ;  /* 0x000000ff00007207 */ /* 0x000fe40000800000 */
[----:B------:R-:W-:-:S03]  /*7fa0*/  LOP3.LUT R15, R15, R2, RZ, 0x3c, !PT ;  /* 0x000000020f0f7212 */ /* 0x000fc600078e3cff */
[----:B0-----:R-:W-:Y:S01]  /*7fb0*/  IMAD R7, R0, 0x8, R3 ;  /* 0x0000000800077824 */ /* 0x001fe200078e0203 */
[----:B------:R-:W-:Y:S01]  /*7fc0*/  SHF.L.U32 R4, R15, 0x1f, RZ ;  /* 0x0000001f0f047819 */ /* 0x000fe200000006ff */
[----:B-1----:R-:W-:Y:S06]  /*7fd0*/  @!P0 BRA `(.L_x_144) ;  /* 0x0000000400548947 */ /* 0x002fec0003800000 */
.L_x_159:
        /* <DEDUP_REMOVED lines=9> */
.L_x_160:
        /* <DEDUP_REMOVED lines=9> */
.L_x_161:
        /* <DEDUP_REMOVED lines=9> */
.L_x_162:
[----:B------:R-:W1:Y:S01]  /*8190*/  SYNCS.PHASECHK.TRANS64.TRYWAIT P0, [R6+URZ], R5 ;  /* 0x00000005060075a7 */ /* 0x000e62000800017f */
[----:B------:R-:W-:-:S05]  /*81a0*/  VIADD R0, R0, 0x1 ;  /* 0x0000000100007836 */ /* 0x000fca0000000000 */
[----:B------:R-:W-:-:S04]  /*81b0*/  ISETP.NE.AND P1, PT, R0, 0x8, PT ;  /* 0x000000080000780c */ /* 0x000fc80003f25270 */
[----:B------:R-:W-:Y:S02]  /*81c0*/  SEL R2, RZ, 0x1, P1 ;  /* 0x00000001ff027807 */ /* 0x000fe40000800000 */
[----:B------:R-:W-:Y:S02]  /*81d0*/  SEL R0, R0, RZ, P1 ;  /* 0x000000ff00007207 */ /* 0x000fe40000800000 */
[----:B------:R-:W-:Y:S01]  /*81e0*/  LOP3.LUT R2, R15, R2, RZ, 0x3c, !PT ;  /* 0x000000020f027212 */ /* 0x000fe200078e3cff */
[----:B-1----:R-:W-:Y:S06]  /*81f0*/  @!P0 BRA `(.L_x_148) ;  /* 0x00000004001c8947 */ /* 0x002fec0003800000 */
.L_x_163:
[----:B------:R-:W-:Y:S01]  /*8200*/  IMAD R3, R0, 0x8, R3 ;  /* 0x0000000800037824 */ /* 0x000fe200078e0203 */
[----:B------:R-:W-:-:S07]  /*8210*/  SHF.L.U32 R0, R2, 0x1f, RZ ;  /* 0x0000001f02007819 */ /* 0x000fce00000006ff */
.L_x_149:
[----:B--2---:R2:W3:Y:S02]  /*8220*/  SYNCS.PHASECHK.TRANS64.TRYWAIT P0, [R3+URZ], R0 ;  /* 0x00000000030075a7 */ /* 0x0044e4000800017f */
[----:B---3--:R-:W-:Y:S05]  /*8230*/  @!P0 NANOSLEEP.SYNCS 0x989680 ;  /* 0x009896800000895d */ /* 0x008fea0003900000 */
[----:B------:R-:W3:Y:S02]  /*8240*/  @!P0 SYNCS.PHASECHK.TRANS64 P0, [R3+URZ], R0 ;  /* 0x00000000030085a7 */ /* 0x000ee4000800007f */
[----:B---3--:R-:W-:Y:S05]  /*8250*/  @!P0 BRA `(.L_x_149) ;  /* 0xfffffffc00f08947 */ /* 0x008fea000383ffff */
.L_x_140:
[----:B------:R-:W-:Y:S05]  /*8260*/  BSYNC B0 ;  /* 0x0000000000007941 */ /* 0x000fea0003800000 */
.L_x_139:
[----:B------:R-:W-:Y:S05]  /*8270*/  EXIT ;  /* 0x000000000000794d */ /* 0x000fea0003800000 */
.L_x_22:
[----:B-1----:R-:W-:-:S04]  /*8280*/  IMAD.U32 R9, RZ, RZ, UR6 ;  /* 0x00000006ff097e24 */ /* 0x002fc8000f8e00ff */
[----:B------:R1:W3:Y:S03]  /*8290*/  SYNCS.PHASECHK.TRANS64.TRYWAIT P0, [R9+URZ], R8 ;  /* 0x00000008090075a7 */ /* 0x0002e6000800017f */
[----:B---3--:R-:W-:Y:S05]  /*82a0*/  @!P0 NANOSLEEP.SYNCS 0x989680 ;  /* 0x009896800000895d */ /* 0x008fea0003900000 */
[----:B------:R-:W3:Y:S02]  /*82b0*/  @!P0 SYNCS.PHASECHK.TRANS64 P0, [R9+URZ], R8 ;  /* 0x00000008090085a7 */ /* 0x000ee4000800007f */
[----:B---3--:R-:W-:Y:S05]  /*82c0*/  @!P0 BRA `(.L_x_22) ;  /* 0xfffffffc00ec8947 */ /* 0x008fea000383ffff */
[----:B------:R-:W-:Y:S05]  /*82d0*/  BRA `(.L_x_21) ;  /* 0xffffff9400107947 */ /* 0x000fea000383ffff */
.L_x_28:
[----:B-1----:R-:W-:-:S04]  /*82e0*/  IMAD.U32 R11, RZ, RZ, UR14 ;  /* 0x0000000eff0b7e24 */ /* 0x002fc8000f8e00ff */
[----:B------:R1:W3:Y:S03]  /*82f0*/  SYNCS.PHASECHK.TRANS64.TRYWAIT P0, [R11+URZ], R10 ;  /* 0x0000000a0b0075a7 */ /* 0x0002e6000800017f */
[----:B---3--:R-:W-:Y:S05]  /*8300*/  @!P0 NANOSLEEP.SYNCS 0x989680 ;  /* 0x009896800000895d */ /* 0x008fea0003900000 */
[----:B------:R-:W3:Y:S02]  /*8310*/  @!P0 SYNCS.PHASECHK.TRANS64 P0, [R11+URZ], R10 ;  /* 0x0000000a0b0085a7 */ /* 0x000ee4000800007f */
[----:B---3--:R-:W-:Y:S05]  /*8320*/  @!P0 BRA `(.L_x_28) ;  /* 0xfffffffc00ec8947 */ /* 0x008fea000383ffff */
[----:B------:R-:W-:Y:S05]  /*8330*/  BRA `(.L_x_27) ;  /* 0xffffffa0000c7947 */ /* 0x000fea000383ffff */
.L_x_127:
[----:B------:R-:W-:Y:S01]  /*8340*/  BSSY B1, `(.L_x_150) ;  /* 0x0000006000017945 */ /* 0x000fe20003800000 */
[----:B------:R-:W-:-:S07]  /*8350*/  IMAD.MOV.U32 R6, RZ, RZ, -0x1 ;  /* 0xffffffffff067424 */ /* 0x000fce00078e00ff */
[----:B------:R-:W-:Y:S05]  /*8360*/  WARPSYNC.COLLECTIVE R6, `(.L_x_151) ;  /* 0x00000000060c7348 */ /* 0x000fea0003c00000 */
[----:B------:R-:W-:Y:S02]  /*8370*/  ELECT P0, UR62, PT ;  /* 0x00000000003e782f */ /* 0x000fe40003800000 */
[----:B------:R-:W-:Y:S01]  /*8380*/  MOV R6, UR62 ;  /* 0x0000003e00067c02 */ /* 0x000fe20008000f00 */
[----:B------:R-:W-:Y:S10]  /*8390*/  ENDCOLLECTIVE ;  /* 0x000000000000791b */ /* 0x000ff40003800000 */
.L_x_151:
[----:B------:R-:W-:Y:S05]  /*83a0*/  BSYNC B1 ;  /* 0x0000000000017941 */ /* 0x000fea0003800000 */
.L_x_150:
[----:B------:R-:W-:Y:S05]  /*83b0*/  BRA `(.L_x_152) ;  /* 0xffffffec00ac7947 */ /* 0x000fea000383ffff */
.L_x_130:
[----:B-1----:R1:W2:Y:S02]  /*83c0*/  SYNCS.PHASECHK.TRANS64.TRYWAIT P0, [R21+URZ+0x40], R8 ;  /* 0x00004008150075a7 */ /* 0x0022a4000800017f */
[----:B--2---:R-:W-:Y:S05]  /*83d0*/  @!P0 NANOSLEEP.SYNCS 0x989680 ;  /* 0x009896800000895d */ /* 0x004fea0003900000 */
[----:B------:R-:W2:Y:S02]  /*83e0*/  @!P0 SYNCS.PHASECHK.TRANS64 P0, [R21+URZ+0x40], R8 ;  /* 0x00004008150085a7 */ /* 0x000ea4000800007f */
[----:B--2---:R-:W-:Y:S05]  /*83f0*/  @!P0 BRA `(.L_x_130) ;  /* 0xfffffffc00f08947 */ /* 0x004fea000383ffff */
[----:B------:R-:W-:Y:S05]  /*8400*/  BRA `(.L_x_153) ;  /* 0xffffffec00e87947 */ /* 0x000fea000383ffff */
.L_x_138:
[----:B------:R-:W-:Y:S01]  /*8410*/  BSSY B0, `(.L_x_154) ;  /* 0x0000006000007945 */ /* 0x000fe20003800000 */
[----:B------:R-:W-:-:S07]  /*8420*/  IMAD.MOV.U32 R6, RZ, RZ, -0x1 ;  /* 0xffffffffff067424 */ /* 0x000fce00078e00ff */
[----:B------:R-:W-:Y:S05]  /*8430*/  WARPSYNC.COLLECTIVE R6, `(.L_x_155) ;  /* 0x00000000060c7348 */ /* 0x000fea0003c00000 */
[----:B------:R-:W-:Y:S02]  /*8440*/  ELECT P0, UR62, PT ;  /* 0x00000000003e782f */ /* 0x000fe40003800000 */
[----:B------:R-:W-:Y:S01]  /*8450*/  MOV R6, UR62 ;  /* 0x0000003e00067c02 */ /* 0x000fe20008000f00 */
[----:B------:R-:W-:Y:S10]  /*8460*/  ENDCOLLECTIVE ;  /* 0x000000000000791b */ /* 0x000ff40003800000 */
.L_x_155:
[----:B------:R-:W-:Y:S05]  /*8470*/  BSYNC B0 ;  /* 0x0000000000007941 */ /* 0x000fea0003800000 */
.L_x_154:
[----:B------:R-:W-:Y:S05]  /*8480*/  BRA `(.L_x_156) ;  /* 0xfffffff800387947 */ /* 0x000fea000383ffff */
.L_x_142:
[----:B0-----:R0:W1:Y:S02]  /*8490*/  SYNCS.PHASECHK.TRANS64.TRYWAIT P0, [R5+URZ], R2 ;  /* 0x00000002050075a7 */ /* 0x001064000800017f */
[----:B-1----:R-:W-:Y:S05]  /*84a0*/  @!P0 NANOSLEEP.SYNCS 0x989680 ;  /* 0x009896800000895d */ /* 0x002fea0003900000 */
[----:B------:R-:W1:Y:S02]  /*84b0*/  @!P0 SYNCS.PHASECHK.TRANS64 P0, [R5+URZ], R2 ;  /* 0x00000002050085a7 */ /* 0x000e64000800007f */
[----:B-1----:R-:W-:Y:S05]  /*84c0*/  @!P0 BRA `(.L_x_142) ;  /* 0xfffffffc00f08947 */ /* 0x002fea000383ffff */
[----:B------:R-:W-:Y:S05]  /*84d0*/  BRA `(.L_x_157) ;  /* 0xfffffff800787947 */ /* 0x000fea000383ffff */
.L_x_143:
[----:B0-----:R0:W1:Y:S02]  /*84e0*/  SYNCS.PHASECHK.TRANS64.TRYWAIT P0, [R7+URZ], R4 ;  /* 0x00000004070075a7 */ /* 0x001064000800017f */
[----:B-1----:R-:W-:Y:S05]  /*84f0*/  @!P0 NANOSLEEP.SYNCS 0x989680 ;  /* 0x009896800000895d */ /* 0x002fea0003900000 */
[----:B------:R-:W1:Y:S02]  /*8500*/  @!P0 SYNCS.PHASECHK.TRANS64 P0, [R7+URZ], R4 ;  /* 0x00000004070085a7 */ /* 0x000e64000800007f */
[----:B-1----:R-:W-:Y:S05]  /*8510*/  @!P0 BRA `(.L_x_143) ;  /* 0xfffffffc00f08947 */ /* 0x002fea000383ffff */
[----:B------:R-:W-:Y:S05]  /*8520*/  BRA `(.L_x_158) ;  /* 0xfffffff800887947 */ /* 0x000fea000383ffff */
.L_x_144:
[----:B0-----:R0:W1:Y:S02]  /*8530*/  SYNCS.PHASECHK.TRANS64.TRYWAIT P0, [R6+URZ], R5 ;  /* 0x00000005060075a7 */ /* 0x001064000800017f */
[----:B-1----:R-:W-:Y:S05]  /*8540*/  @!P0 NANOSLEEP.SYNCS 0x989680 ;  /* 0x009896800000895d */ /* 0x002fea0003900000 */
[----:B------:R-:W1:Y:S02]  /*8550*/  @!P0 SYNCS.PHASECHK.TRANS64 P0, [R6+URZ], R5 ;  /* 0x00000005060085a7 */ /* 0x000e64000800007f */
[----:B-1----:R-:W-:Y:S05]  /*8560*/  @!P0 BRA `(.L_x_144) ;  /* 0xfffffffc00f08947 */ /* 0x002fea000383ffff */
[----:B------:R-:W-:Y:S05]  /*8570*/  BRA `(.L_x_159) ;  /* 0xfffffff800987947 */ /* 0x000fea000383ffff */
.L_x_145:
[----:B0-----:R0:W1:Y:S02]  /*8580*/  SYNCS.PHASECHK.TRANS64.TRYWAIT P0, [R7+URZ], R4 ;  /* 0x00000004070075a7 */ /* 0x001064000800017f */
[----:B-1----:R-:W-:Y:S05]  /*8590*/  @!P0 NANOSLEEP.SYNCS 0x989680 ;  /* 0x009896800000895d */ /* 0x002fea0003900000 */
[----:B------:R-:W1:Y:S02]  /*85a0*/  @!P0 SYNCS.PHASECHK.TRANS64 P0, [R7+URZ], R4 ;  /* 0x00000004070085a7 */ /* 0x000e64000800007f */
[----:B-1----:R-:W-:Y:S05]  /*85b0*/  @!P0 BRA `(.L_x_145) ;  /* 0xfffffffc00f08947 */ /* 0x002fea000383ffff */
[----:B------:R-:W-:Y:S05]  /*85c0*/  BRA `(.L_x_160) ;  /* 0xfffffff800a87947 */ /* 0x000fea000383ffff */
.L_x_146:
[----:B0-----:R0:W1:Y:S02]  /*85d0*/  SYNCS.PHASECHK.TRANS64.TRYWAIT P0, [R6+URZ], R5 ;  /* 0x00000005060075a7 */ /* 0x001064000800017f */
[----:B-1----:R-:W-:Y:S05]  /*85e0*/  @!P0 NANOSLEEP.SYNCS 0x989680 ;  /* 0x009896800000895d */ /* 0x002fea0003900000 */
[----:B------:R-:W1:Y:S02]  /*85f0*/  @!P0 SYNCS.PHASECHK.TRANS64 P0, [R6+URZ], R5 ;  /* 0x00000005060085a7 */ /* 0x000e64000800007f */
[----:B-1----:R-:W-:Y:S05]  /*8600*/  @!P0 BRA `(.L_x_146) ;  /* 0xfffffffc00f08947 */ /* 0x002fea000383ffff */
[----:B------:R-:W-:Y:S05]  /*8610*/  BRA `(.L_x_161) ;  /* 0xfffffff800b87947 */ /* 0x000fea000383ffff */
.L_x_147:
[----:B0-----:R0:W1:Y:S02]  /*8620*/  SYNCS.PHASECHK.TRANS64.TRYWAIT P0, [R7+URZ], R4 ;  /* 0x00000004070075a7 */ /* 0x001064000800017f */
[----:B-1----:R-:W-:Y:S05]  /*8630*/  @!P0 NANOSLEEP.SYNCS 0x989680 ;  /* 0x009896800000895d */ /* 0x002fea0003900000 */
[----:B------:R-:W1:Y:S02]  /*8640*/  @!P0 SYNCS.PHASECHK.TRANS64 P0, [R7+URZ], R4 ;  /* 0x00000004070085a7 */ /* 0x000e64000800007f */
[----:B-1----:R-:W-:Y:S05]  /*8650*/  @!P0 BRA `(.L_x_147) ;  /* 0xfffffffc00f08947 */ /* 0x002fea000383ffff */
[----:B------:R-:W-:Y:S05]  /*8660*/  BRA `(.L_x_162) ;  /* 0xfffffff800c87947 */ /* 0x000fea000383ffff */
.L_x_148:
[----:B-1----:R1:W2:Y:S02]  /*8670*/  SYNCS.PHASECHK.TRANS64.TRYWAIT P0, [R6+URZ], R5 ;  /* 0x00000005060075a7 */ /* 0x0022a4000800017f */
[----:B--2---:R-:W-:Y:S05]  /*8680*/  @!P0 NANOSLEEP.SYNCS 0x989680 ;  /* 0x009896800000895d */ /* 0x004fea0003900000 */
[----:B------:R-:W2:Y:S02]  /*8690*/  @!P0 SYNCS.PHASECHK.TRANS64 P0, [R6+URZ], R5 ;  /* 0x00000005060085a7 */ /* 0x000ea4000800007f */
[----:B--2---:R-:W-:Y:S05]  /*86a0*/  @!P0 BRA `(.L_x_148) ;  /* 0xfffffffc00f08947 */ /* 0x004fea000383ffff */
[----:B------:R-:W-:Y:S05]  /*86b0*/  BRA `(.L_x_163) ;  /* 0xfffffff800d07947 */ /* 0x000fea000383ffff */
.L_x_164:
[----:B------:R-:W-:-:S00]  /*86c0*/  BRA `(.L_x_164) ;  /* 0xfffffffc00fc7947 */ /* 0x000fc0000383ffff */
[----:B------:R-:W-:-:S00]  /*86d0*/  NOP ;  /* 0x0000000000007918 */ /* 0x000fc00000000000 */
        /* <DEDUP_REMOVED lines=10> */
.L_x_165:


//--------------------- .nv.shared._ZN7cutlass13device_kernelINS_4gemm6kernel13GemmUniversalIN4cute5tupleIJiiiiEEENS1_10collective13CollectiveMmaINS1_37MainloopSm90TmaGmmaWarpSpecializedFP8ILi8ENS5_IJNS4_1CILi2EEENSA_ILi1EEESC_EEENS1_35KernelTmaWarpSpecializedCooperativeEEENS5_IJNSA_ILi128EEENSA_ILi80EEESG_EEENS_12float_e4m3_tENS5_IJlSC_lEEESJ_SK_NS4_8TiledMMAINS4_8MMA_AtomIJNS4_4SM904GMMA30MMA_64x16x32_F32E4M3E4M3_SS_TNILNSO_7ScaleInE1ELSQ_1EEEEEENS4_6LayoutISD_NS5_IJSC_NSA_ILi0EEESU_EEEEENS5_IJNS4_10UnderscoreESX_SX_EEEEENS4_13SM90_TMA_LOADENS4_14ComposedLayoutINS4_7SwizzleILi3ELi4ELi3EEENS4_18smem_ptr_flag_bitsILi8EEENST_INS5_IJNSA_ILi8EEESG_EEENS5_IJSG_SC_EEEEEEEvNS4_8identityENS4_23SM90_TMA_LOAD_MULTICASTES1A_vS1B_EENS_8epilogue10collective6detail29Sm90TmaWarpSpecializedAdapterINS1F_15DefaultEpilogueISJ_SK_SK_NS1E_6thread17LinearCombinationISJ_Li1EffLNS1J_9ScaleType4KindE0ELNS_15FloatRoundStyleE2ESJ_EENS1_15EpilogueDefaultEEEEEvvEEEEvNT_6ParamsE --------------------------
	.section	.nv.shared._ZN7cutlass13device_kernelINS_4gemm6kernel13GemmUniversalIN4cute5tupleIJiiiiEEENS1_10collective13CollectiveMmaINS1_37MainloopSm90TmaGmmaWarpSpecializedFP8ILi8ENS5_IJNS4_1CILi2EEENSA_ILi1EEESC_EEENS1_35KernelTmaWarpSpecializedCooperativeEEENS5_IJNSA_ILi128EEENSA_ILi80EEESG_EEENS_12float_e4m3_tENS5_IJlSC_lEEESJ_SK_NS4_8TiledMMAINS4_8MMA_AtomIJNS4_4SM904GMMA30MMA_64x16x32_F32E4M3E4M3_SS_TNILNSO_7ScaleInE1ELSQ_1EEEEEENS4_6LayoutISD_NS5_IJSC_NSA_ILi0EEESU_EEEEENS5_IJNS4_10UnderscoreESX_SX_EEEEENS4_13SM90_TMA_LOADENS4_14ComposedLayoutINS4_7SwizzleILi3ELi4ELi3EEENS4_18smem_ptr_flag_bitsILi8EEENST_INS5_IJNSA_ILi8EEESG_EEENS5_IJSG_SC_EEEEEEEvNS4_8identityENS4_23SM90_TMA_LOAD_MULTICASTES1A_vS1B_EENS_8epilogue10collective6detail29Sm90TmaWarpSpecializedAdapterINS1F_15DefaultEpilogueISJ_SK_SK_NS1E_6thread17LinearCombinationISJ_Li1EffLNS1J_9ScaleType4KindE0ELNS_15FloatRoundStyleE2ESJ_EENS1_15EpilogueDefaultEEEEEvvEEEEvNT_6ParamsE,"aw",@nobits
	.sectionflags	@""
	.align	16
	.zero		1024


//--------------------- .nv.shared.reserved.0     --------------------------
	.section	.nv.shared.reserved.0,"aw",@nobits
	.weak		__nv_reservedSMEM_offset_0_alias
	.size		__nv_reservedSMEM_offset_0_alias, 0, 0
	.other		__nv_reservedSMEM_offset_0_alias,@"STO_CUDA_RESERVED_SHARED STV_DEFAULT"
__nv_reservedSMEM_offset_0_alias:
	.zero		0


//--------------------- .nv.global                --------------------------
	.section	.nv.global,"aw",@nobits
.nv.global:
	.type		_ZN40_INTERNAL_5be6aa70_4_k_cu_be59c827_151054cute1_E,@object
	.size		_ZN40_INTERNAL_5be6aa70_4_k_cu_be59c827_151054cute1_E,(_ZN40_INTERNAL_5be6aa70_4_k_cu_be59c827_151054cuda3std3__45__cpo6cbeginE - _ZN40_INTERNAL_5be6aa70_4_k_cu_be59c827_151054cute1_E)
_ZN40_INTERNAL_5be6aa70_4_k_cu_be59c827_151054cute1_E:
	.zero		1
	.type		_ZN40_INTERNAL_5be6aa70_4_k_cu_be59c827_151054cuda3std3__45__cpo6cbeginE,@object
	.size		_ZN40_INTERNAL_5be6aa70_4_k_cu_be59c827_151054cuda3std3__45__cpo6cbeginE,(_ZN40_INTERNAL_5be6aa70_4_k_cu_be59c827_151054cuda3std3__48in_placeE - _ZN40_INTERNAL_5be6aa70_4_k_cu_be59c827_151054cuda3std3__45__cpo6cbeginE)
_ZN40_INTERNAL_5be6aa70_4_k_cu_be59c827_151054cuda3std3__45__cpo6cbeginE:
	.zero		1
	.type		_ZN40_INTERNAL_5be6aa70_4_k_cu_be59c827_151054cuda3std3__48in_placeE,@object
	.size		_ZN40_INTERNAL_5be6aa70_4_k_cu_be59c827_151054cuda3std3__48in_placeE,(_ZN40_INTERNAL_5be6aa70_4_k_cu_be59c827_151054cuda3std6ranges3__45__cpo9iter_moveE - _ZN40_INTERNAL_5be6aa70_4_k_cu_be59c827_151054cuda3std3__48in_placeE)
_ZN40_INTERNAL_5be6aa70_4_k_cu_be59c827_151054cuda3std3__48in_placeE:
	.zero		1
	.type		_ZN40_INTERNAL_5be6aa70_4_k_cu_be59c827_151054cuda3std6ranges3__45__cpo9iter_moveE,@object
	.size		_ZN40_INTERNAL_5be6aa70_4_k_cu_be59c827_151054cuda3std6ranges3__45__cpo9iter_moveE,(_ZN40_INTERNAL_5be6aa70_4_k_cu_be59c827_151054cuda3std3__45__cpo5beginE - _ZN40_INTERNAL_5be6aa70_4_k_cu_be59c827_151054cuda3std6ranges3__45__cpo9iter_moveE)
_ZN40_INTERNAL_5be6aa70_4_k_cu_be59c827_151054cuda3std6ranges3__45__cpo9iter_moveE:
	.zero		1
	.type		_ZN40_INTERNAL_5be6aa70_4_k_cu_be59c827_151054cuda3std3__45__cpo5beginE,@object
	.size		_ZN40_INTERNAL_5be6aa70_4_k_cu_be59c827_151054cuda3std3__45__cpo5beginE,(_ZN40_INTERNAL_5be6aa70_4_k_cu_be59c827_151054cuda3std3__442_GLOBAL__N__5be6aa70_4_k_cu_be59c827_151056ignoreE - _ZN40_INTERNAL_5be6aa70_4_k_cu_be59c827_151054cuda3std3__45__cpo5beginE)
_ZN40_INTERNAL_5be6aa70_4_k_cu_be59c827_151054cuda3std3__45__cpo5beginE:
	.zero		1
	.type		_ZN40_INTERNAL_5be6aa70_4_k_cu_be59c827_151054cuda3std3__442_GLOBAL__N__5be6aa70_4_k_cu_be59c827_151056ignoreE,@object
	.size		_ZN40_INTERNAL_5be6aa70_4_k_cu_be59c827_151054cuda3std3__442_GLOBAL__N__5be6aa70_4_k_cu_be59c827_151056ignoreE,(_ZN40_INTERNAL_5be6aa70_4_k_cu_be59c827_151054cute7productE - _ZN40_INTERNAL_5be6aa70_4_k_cu_be59c827_151054cuda3std3__442_GLOBAL__N__5be6aa70_4_k_cu_be59c827_151056ignoreE)
_ZN40_INTERNAL_5be6aa70_4_k_cu_be59c827_151054cuda3std3__442_GLOBAL__N__5be6aa70_4_k_cu_be59c827_151056ignoreE:
	.zero		1
	.type		_ZN40_INTERNAL_5be6aa70_4_k_cu_be59c827_151054cute7productE,@object
	.size		_ZN40_INTERNAL_5be6aa70_4_k_cu_be59c827_151054cute7productE,(_ZN40_INTERNAL_5be6aa70_4_k_cu_be59c827_151054cuda3std3__45__cpo3endE - _ZN40_INTERNAL_5be6aa70_4_k_cu_be59c827_151054cute7productE)
_ZN40_INTERNAL_5be6aa70_4_k_cu_be59c827_151054cute7productE:
	.zero		1
	.type		_ZN40_INTERNAL_5be6aa70_4_k_cu_be59c827_151054cuda3std3__45__cpo3endE,@object
	.size		_ZN40_INTERNAL_5be6aa70_4_k_cu_be59c827_151054cuda3std3__45__cpo3endE,(_ZN40_INTERNAL_5be6aa70_4_k_cu_be59c827_151054cuda3std3__419piecewise_constructE - _ZN40_INTERNAL_5be6aa70_4_k_cu_be59c827_151054cuda3std3__45__cpo3endE)
_ZN40_INTERNAL_5be6aa70_4_k_cu_be59c827_151054cuda3std3__45__cpo3endE:
	.zero		1
	.type		_ZN40_INTERNAL_5be6aa70_4_k_cu_be59c827_151054cuda3std3__419piecewise_constructE,@object
	.size		_ZN40_INTERNAL_5be6aa70_4_k_cu_be59c827_151054cuda3std3__419piecewise_constructE,(_ZN40_INTERNAL_5be6aa70_4_k_cu_be59c827_151054cuda3std3__45__cpo4cendE - _ZN40_INTERNAL_5be6aa70_4_k_cu_be59c827_151054cuda3std3__419piecewise_constructE)
_ZN40_INTERNAL_5be6aa70_4_k_cu_be59c827_151054cuda3std3__419piecewise_constructE:
	.zero		1
	.type		_ZN40_INTERNAL_5be6aa70_4_k_cu_be59c827_151054cuda3std3__45__cpo4cendE,@object
	.size		_ZN40_INTERNAL_5be6aa70_4_k_cu_be59c827_151054cuda3std3__45__cpo4cendE,(_ZN40_INTERNAL_5be6aa70_4_k_cu_be59c827_151054cuda3std6ranges3__45__cpo4swapE - _ZN40_INTERNAL_5be6aa70_4_k_cu_be59c827_151054cuda3std3__45__cpo4cendE)
_ZN40_INTERNAL_5be6aa70_4_k_cu_be59c827_151054cuda3std3__45__cpo4cendE:
	.zero		1
	.type		_ZN40_INTERNAL_5be6aa70_4_k_cu_be59c827_151054cuda3std6ranges3__45__cpo4swapE,@object
	.size		_ZN40_INTERNAL_5be6aa70_4_k_cu_be59c827_151054cuda3std6ranges3__45__cpo4swapE,(.L_7 - _ZN40_INTERNAL_5be6aa70_4_k_cu_be59c827_151054cuda3std6ranges3__45__cpo4swapE)
_ZN40_INTERNAL_5be6aa70_4_k_cu_be59c827_151054cuda3std6ranges3__45__cpo4swapE:
	.zero		1
.L_7:


//--------------------- .nv.constant0._ZN7cutlass13device_kernelINS_4gemm6kernel13GemmUniversalIN4cute5tupleIJiiiiEEENS1_10collective13CollectiveMmaINS1_37MainloopSm90TmaGmmaWarpSpecializedFP8ILi8ENS5_IJNS4_1CILi2EEENSA_ILi1EEESC_EEENS1_35KernelTmaWarpSpecializedCooperativeEEENS5_IJNSA_ILi128EEENSA_ILi80EEESG_EEENS_12float_e4m3_tENS5_IJlSC_lEEESJ_SK_NS4_8TiledMMAINS4_8MMA_AtomIJNS4_4SM904GMMA30MMA_64x16x32_F32E4M3E4M3_SS_TNILNSO_7ScaleInE1ELSQ_1EEEEEENS4_6LayoutISD_NS5_IJSC_NSA_ILi0EEESU_EEEEENS5_IJNS4_10UnderscoreESX_SX_EEEEENS4_13SM90_TMA_LOADENS4_14ComposedLayoutINS4_7SwizzleILi3ELi4ELi3EEENS4_18smem_ptr_flag_bitsILi8EEENST_INS5_IJNSA_ILi8EEESG_EEENS5_IJSG_SC_EEEEEEEvNS4_8identityENS4_23SM90_TMA_LOAD_MULTICASTES1A_vS1B_EENS_8epilogue10collective6detail29Sm90TmaWarpSpecializedAdapterINS1F_15DefaultEpilogueISJ_SK_SK_NS1E_6thread17LinearCombinationISJ_Li1EffLNS1J_9ScaleType4KindE0ELNS_15FloatRoundStyleE2ESJ_EENS1_15EpilogueDefaultEEEEEvvEEEEvNT_6ParamsE --------------------------
	.section	.nv.constant0._ZN7cutlass13device_kernelINS_4gemm6kernel13GemmUniversalIN4cute5tupleIJiiiiEEENS1_10collective13CollectiveMmaINS1_37MainloopSm90TmaGmmaWarpSpecializedFP8ILi8ENS5_IJNS4_1CILi2EEENSA_ILi1EEESC_EEENS1_35KernelTmaWarpSpecializedCooperativeEEENS5_IJNSA_ILi128EEENSA_ILi80EEESG_EEENS_12float_e4m3_tENS5_IJlSC_lEEESJ_SK_NS4_8TiledMMAINS4_8MMA_AtomIJNS4_4SM904GMMA30MMA_64x16x32_F32E4M3E4M3_SS_TNILNSO_7ScaleInE1ELSQ_1EEEEEENS4_6LayoutISD_NS5_IJSC_NSA_ILi0EEESU_EEEEENS5_IJNS4_10UnderscoreESX_SX_EEEEENS4_13SM90_TMA_LOADENS4_14ComposedLayoutINS4_7SwizzleILi3ELi4ELi3EEENS4_18smem_ptr_flag_bitsILi8EEENST_INS5_IJNSA_ILi8EEESG_EEENS5_IJSG_SC_EEEEEEEvNS4_8identityENS4_23SM90_TMA_LOAD_MULTICASTES1A_vS1B_EENS_8epilogue10collective6detail29Sm90TmaWarpSpecializedAdapterINS1F_15DefaultEpilogueISJ_SK_SK_NS1E_6thread17LinearCombinationISJ_Li1EffLNS1J_9ScaleType4KindE0ELNS_15FloatRoundStyleE2ESJ_EENS1_15EpilogueDefaultEEEEEvvEEEEvNT_6ParamsE,"a",@progbits
	.sectionflags	@""
	.align	4
.nv.constant0._ZN7cutlass13device_kernelINS_4gemm6kernel13GemmUniversalIN4cute5tupleIJiiiiEEENS1_10collective13CollectiveMmaINS1_37MainloopSm90TmaGmmaWarpSpecializedFP8ILi8ENS5_IJNS4_1CILi2EEENSA_ILi1EEESC_EEENS1_35KernelTmaWarpSpecializedCooperativeEEENS5_IJNSA_ILi128EEENSA_ILi80EEESG_EEENS_12float_e4m3_tENS5_IJlSC_lEEESJ_SK_NS4_8TiledMMAINS4_8MMA_AtomIJNS4_4SM904GMMA30MMA_64x16x32_F32E4M3E4M3_SS_TNILNSO_7ScaleInE1ELSQ_1EEEEEENS4_6LayoutISD_NS5_IJSC_NSA_ILi0EEESU_EEEEENS5_IJNS4_10UnderscoreESX_SX_EEEEENS4_13SM90_TMA_LOADENS4_14ComposedLayoutINS4_7SwizzleILi3ELi4ELi3EEENS4_18smem_ptr_flag_bitsILi8EEENST_INS5_IJNSA_ILi8EEESG_EEENS5_IJSG_SC_EEEEEEEvNS4_8identityENS4_23SM90_TMA_LOAD_MULTICASTES1A_vS1B_EENS_8epilogue10collective6detail29Sm90TmaWarpSpecializedAdapterINS1F_15DefaultEpilogueISJ_SK_SK_NS1E_6thread17LinearCombinationISJ_Li1EffLNS1J_9ScaleType4KindE0ELNS_15FloatRoundStyleE2ESJ_EENS1_15EpilogueDefaultEEEEEvvEEEEvNT_6ParamsE:
	.zero		1664


//--------------------- SYMBOLS --------------------------

	.type		.nv.reservedSmem.offset0,@object
	.size		.nv.reservedSmem.offset0,0x4
